	.target	sm_100a

	.elftype	@"ET_EXEC"


//--------------------- .note.nv.tkinfo           --------------------------
	.section	.note.nv.tkinfo,"",@"SHT_NOTE"
	.sectionflags	@"SHF_NOTE_NV_TKINFO"
	.tkinfo
        /*0018*/ 	.word	0x00000002
        /*0030*/ 	.string	""
        /*0030*/ 	.string	"ptxas"
        /*0030*/ 	.string	"Cuda compilation tools, release 13.0, V13.0.88"
        /*0030*/ 	.string	"Build cuda_13.0.r13.0/compiler.36424714_0"
        /*0030*/ 	.string	"-arch sm_100a -m 64 "



//--------------------- .note.nv.cuinfo           --------------------------
	.section	.note.nv.cuinfo,"",@"SHT_NOTE"
	.sectionflags	@"SHF_NOTE_NV_CUINFO"
        /*0018*/ 	.short	0x0002
        /*001a*/ 	.short	0x0064
        /*001c*/ 	.short	0x0082
	.zero		2


//--------------------- .nv.info                  --------------------------
	.section	.nv.info,"",@"SHT_CUDA_INFO"
	.align	4


	//----- nvinfo : EIATTR_REGCOUNT
	.align		4
        /*0000*/ 	.byte	0x04, 0x2f
        /*0002*/ 	.short	(.L_19 - .L_18)
	.align		4
.L_18:
        /*0004*/ 	.word	index@(_ZN7cutlass13device_kernelINS_4gemm6kernel13GemmUniversalIN4cute5tupleIJiiiiEEENS1_10collective13CollectiveMmaINS1_35MainloopSm100TmaUmmaWarpSpecializedILi6ELi2ELi4ENS5_IJNS4_1CILi8EEENSA_ILi1EEESC_EEEEENS5_IJNSA_ILi128EEESF_NSA_ILi64EEEEEENS_6half_tENS5_IJSC_llEEESI_NS5_IJlSC_lEEENS4_8TiledMMAINS4_8MMA_AtomIJNS4_26SM100_MMA_F16BF16_2x1SM_SSISI_SI_fLi128ELi128ELNS4_4UMMA5MajorE1ELSP_0ELNSO_7ScaleInE0ELSQ_0EEEEEENS4_6LayoutINS5_IJSC_SC_SC_EEENS5_IJNSA_ILi0EEESV_SV_EEEEENS5_IJNS4_10UnderscoreESY_SY_EEEEENS4_18SM100_TMA_2SM_LOADENS4_14ComposedLayoutINS4_7SwizzleILi3ELi4ELi3EEENS4_18smem_ptr_flag_bitsILi16EEENST_INS5_IJSG_SB_EEENS5_IJSC_SG_EEEEEEEvNS4_8identityENS4_28SM100_TMA_2SM_LOAD_MULTICASTENS12_IS14_S16_NST_INS5_IJSB_SG_EEENS5_IJSG_SC_EEEEEEEvS1B_EENS_8epilogue10collective18CollectiveEpilogueINS1I_23Sm100TmaWarpSpecializedILi4ELi2ELi16ELb1ELb0EEEJNS5_IJSG_SF_SG_EEENS5_IJNST_ISG_SC_EENST_INS5_IJNSA_ILi16EEENSA_ILi2EEEEEES18_EEEEESI_SK_SI_SK_NS1I_6fusion15FusionCallbacksIS1M_NS1U_17LinearCombinationISI_fSI_fLNS_15FloatRoundStyleE2EEES1N_S1T_JEEENS4_5SM1004TMEM4LOAD26SM100_TMEM_LOAD_32dp32b16xENS4_13SM90_TMA_LOADENS12_INS13_ILi1ELi4ELi3EEES16_NST_INS5_IJSB_S1P_EEENS5_IJS1P_SC_EEEEEEENS4_39AutoVectorizingCopyWithAssumedAlignmentILi128EEENS4_14SM90_TMA_STOREES29_S2B_S2B_EEEvvEEEEvNT_6ParamsE)
        /*0008*/ 	.word	0x00000044


	//----- nvinfo : EIATTR_FRAME_SIZE
	.align		4
.L_19:
        /*000c*/ 	.byte	0x04, 0x11
        /*000e*/ 	.short	(.L_21 - .L_20)
	.align		4
.L_20:
        /*0010*/ 	.word	index@($__internal_2_$__cuda_sm10x_tcgen05_guardrail_trap_unallocated_columns_being_dealloced)
        /*0014*/ 	.word	0x00000000


	//----- nvinfo : EIATTR_FRAME_SIZE
	.align		4
.L_21:
        /*0018*/ 	.byte	0x04, 0x11
        /*001a*/ 	.short	(.L_23 - .L_22)
	.align		4
.L_22:
        /*001c*/ 	.word	index@($__internal_1_$__cuda_sm10x_tcgen05_guardrail_trap_phase_invalid_during_alloc)
        /*0020*/ 	.word	0x00000000


	//----- nvinfo : EIATTR_FRAME_SIZE
	.align		4
.L_23:
        /*0024*/ 	.byte	0x04, 0x11
        /*0026*/ 	.short	(.L_25 - .L_24)
	.align		4
.L_24:
        /*0028*/ 	.word	index@($__internal_0_$__cuda_sm10x_tcgen05_guardrail_trap_col_being_dealloced_not_returned_by_alloc)
        /*002c*/ 	.word	0x00000000


	//----- nvinfo : EIATTR_FRAME_SIZE
	.align		4
.L_25:
        /*0030*/ 	.byte	0x04, 0x11
        /*0032*/ 	.short	(.L_27 - .L_26)
	.align		4
.L_26:
        /*0034*/ 	.word	index@(_ZN7cutlass13device_kernelINS_4gemm6kernel13GemmUniversalIN4cute5tupleIJiiiiEEENS1_10collective13CollectiveMmaINS1_35MainloopSm100TmaUmmaWarpSpecializedILi6ELi2ELi4ENS5_IJNS4_1CILi8EEENSA_ILi1EEESC_EEEEENS5_IJNSA_ILi128EEESF_NSA_ILi64EEEEEENS_6half_tENS5_IJSC_llEEESI_NS5_IJlSC_lEEENS4_8TiledMMAINS4_8MMA_AtomIJNS4_26SM100_MMA_F16BF16_2x1SM_SSISI_SI_fLi128ELi128ELNS4_4UMMA5MajorE1ELSP_0ELNSO_7ScaleInE0ELSQ_0EEEEEENS4_6LayoutINS5_IJSC_SC_SC_EEENS5_IJNSA_ILi0EEESV_SV_EEEEENS5_IJNS4_10UnderscoreESY_SY_EEEEENS4_18SM100_TMA_2SM_LOADENS4_14ComposedLayoutINS4_7SwizzleILi3ELi4ELi3EEENS4_18smem_ptr_flag_bitsILi16EEENST_INS5_IJSG_SB_EEENS5_IJSC_SG_EEEEEEEvNS4_8identityENS4_28SM100_TMA_2SM_LOAD_MULTICASTENS12_IS14_S16_NST_INS5_IJSB_SG_EEENS5_IJSG_SC_EEEEEEEvS1B_EENS_8epilogue10collective18CollectiveEpilogueINS1I_23Sm100TmaWarpSpecializedILi4ELi2ELi16ELb1ELb0EEEJNS5_IJSG_SF_SG_EEENS5_IJNST_ISG_SC_EENST_INS5_IJNSA_ILi16EEENSA_ILi2EEEEEES18_EEEEESI_SK_SI_SK_NS1I_6fusion15FusionCallbacksIS1M_NS1U_17LinearCombinationISI_fSI_fLNS_15FloatRoundStyleE2EEES1N_S1T_JEEENS4_5SM1004TMEM4LOAD26SM100_TMEM_LOAD_32dp32b16xENS4_13SM90_TMA_LOADENS12_INS13_ILi1ELi4ELi3EEES16_NST_INS5_IJSB_S1P_EEENS5_IJS1P_SC_EEEEEEENS4_39AutoVectorizingCopyWithAssumedAlignmentILi128EEENS4_14SM90_TMA_STOREES29_S2B_S2B_EEEvvEEEEvNT_6ParamsE)
        /*0038*/ 	.word	0x00000000


	//----- nvinfo : EIATTR_MIN_STACK_SIZE
	.align		4
.L_27:
        /*003c*/ 	.byte	0x04, 0x12
        /*003e*/ 	.short	(.L_29 - .L_28)
	.align		4
.L_28:
        /*0040*/ 	.word	index@(_ZN7cutlass13device_kernelINS_4gemm6kernel13GemmUniversalIN4cute5tupleIJiiiiEEENS1_10collective13CollectiveMmaINS1_35MainloopSm100TmaUmmaWarpSpecializedILi6ELi2ELi4ENS5_IJNS4_1CILi8EEENSA_ILi1EEESC_EEEEENS5_IJNSA_ILi128EEESF_NSA_ILi64EEEEEENS_6half_tENS5_IJSC_llEEESI_NS5_IJlSC_lEEENS4_8TiledMMAINS4_8MMA_AtomIJNS4_26SM100_MMA_F16BF16_2x1SM_SSISI_SI_fLi128ELi128ELNS4_4UMMA5MajorE1ELSP_0ELNSO_7ScaleInE0ELSQ_0EEEEEENS4_6LayoutINS5_IJSC_SC_SC_EEENS5_IJNSA_ILi0EEESV_SV_EEEEENS5_IJNS4_10UnderscoreESY_SY_EEEEENS4_18SM100_TMA_2SM_LOADENS4_14ComposedLayoutINS4_7SwizzleILi3ELi4ELi3EEENS4_18smem_ptr_flag_bitsILi16EEENST_INS5_IJSG_SB_EEENS5_IJSC_SG_EEEEEEEvNS4_8identityENS4_28SM100_TMA_2SM_LOAD_MULTICASTENS12_IS14_S16_NST_INS5_IJSB_SG_EEENS5_IJSG_SC_EEEEEEEvS1B_EENS_8epilogue10collective18CollectiveEpilogueINS1I_23Sm100TmaWarpSpecializedILi4ELi2ELi16ELb1ELb0EEEJNS5_IJSG_SF_SG_EEENS5_IJNST_ISG_SC_EENST_INS5_IJNSA_ILi16EEENSA_ILi2EEEEEES18_EEEEESI_SK_SI_SK_NS1I_6fusion15FusionCallbacksIS1M_NS1U_17LinearCombinationISI_fSI_fLNS_15FloatRoundStyleE2EEES1N_S1T_JEEENS4_5SM1004TMEM4LOAD26SM100_TMEM_LOAD_32dp32b16xENS4_13SM90_TMA_LOADENS12_INS13_ILi1ELi4ELi3EEES16_NST_INS5_IJSB_S1P_EEENS5_IJS1P_SC_EEEEEEENS4_39AutoVectorizingCopyWithAssumedAlignmentILi128EEENS4_14SM90_TMA_STOREES29_S2B_S2B_EEEvvEEEEvNT_6ParamsE)
        /*0044*/ 	.word	0x00000000
.L_29:


//--------------------- .nv.compat                --------------------------
	.section	.nv.compat,"",@"SHT_CUDA_COMPAT_INFO"
	.align	4
        /*0000*/ 	.byte	0x02, 0x09, 0x01, 0x00, 0x02, 0x02, 0x02, 0x00, 0x02, 0x05, 0x05, 0x00, 0x03, 0x07, 0x01, 0x01
        /*0010*/ 	.byte	0x02, 0x03, 0x01, 0x00, 0x02, 0x06, 0x01, 0x00, 0x04, 0x0b, 0x08, 0x00, 0x09, 0x00, 0x00, 0x00
        /*0020*/ 	.byte	0x00, 0x00, 0x00, 0x00


//--------------------- .nv.info._ZN7cutlass13device_kernelINS_4gemm6kernel13GemmUniversalIN4cute5tupleIJiiiiEEENS1_10collective13CollectiveMmaINS1_35MainloopSm100TmaUmmaWarpSpecializedILi6ELi2ELi4ENS5_IJNS4_1CILi8EEENSA_ILi1EEESC_EEEEENS5_IJNSA_ILi128EEESF_NSA_ILi64EEEEEENS_6half_tENS5_IJSC_llEEESI_NS5_IJlSC_lEEENS4_8TiledMMAINS4_8MMA_AtomIJNS4_26SM100_MMA_F16BF16_2x1SM_SSISI_SI_fLi128ELi128ELNS4_4UMMA5MajorE1ELSP_0ELNSO_7ScaleInE0ELSQ_0EEEEEENS4_6LayoutINS5_IJSC_SC_SC_EEENS5_IJNSA_ILi0EEESV_SV_EEEEENS5_IJNS4_10UnderscoreESY_SY_EEEEENS4_18SM100_TMA_2SM_LOADENS4_14ComposedLayoutINS4_7SwizzleILi3ELi4ELi3EEENS4_18smem_ptr_flag_bitsILi16EEENST_INS5_IJSG_SB_EEENS5_IJSC_SG_EEEEEEEvNS4_8identityENS4_28SM100_TMA_2SM_LOAD_MULTICASTENS12_IS14_S16_NST_INS5_IJSB_SG_EEENS5_IJSG_SC_EEEEEEEvS1B_EENS_8epilogue10collective18CollectiveEpilogueINS1I_23Sm100TmaWarpSpecializedILi4ELi2ELi16ELb1ELb0EEEJNS5_IJSG_SF_SG_EEENS5_IJNST_ISG_SC_EENST_INS5_IJNSA_ILi16EEENSA_ILi2EEEEEES18_EEEEESI_SK_SI_SK_NS1I_6fusion15FusionCallbacksIS1M_NS1U_17LinearCombinationISI_fSI_fLNS_15FloatRoundStyleE2EEES1N_S1T_JEEENS4_5SM1004TMEM4LOAD26SM100_TMEM_LOAD_32dp32b16xENS4_13SM90_TMA_LOADENS12_INS13_ILi1ELi4ELi3EEES16_NST_INS5_IJSB_S1P_EEENS5_IJS1P_SC_EEEEEEENS4_39AutoVectorizingCopyWithAssumedAlignmentILi128EEENS4_14SM90_TMA_STOREES29_S2B_S2B_EEEvvEEEEvNT_6ParamsE --------------------------
	.section	.nv.info._ZN7cutlass13device_kernelINS_4gemm6kernel13GemmUniversalIN4cute5tupleIJiiiiEEENS1_10collective13CollectiveMmaINS1_35MainloopSm100TmaUmmaWarpSpecializedILi6ELi2ELi4ENS5_IJNS4_1CILi8EEENSA_ILi1EEESC_EEEEENS5_IJNSA_ILi128EEESF_NSA_ILi64EEEEEENS_6half_tENS5_IJSC_llEEESI_NS5_IJlSC_lEEENS4_8TiledMMAINS4_8MMA_AtomIJNS4_26SM100_MMA_F16BF16_2x1SM_SSISI_SI_fLi128ELi128ELNS4_4UMMA5MajorE1ELSP_0ELNSO_7ScaleInE0ELSQ_0EEEEEENS4_6LayoutINS5_IJSC_SC_SC_EEENS5_IJNSA_ILi0EEESV_SV_EEEEENS5_IJNS4_10UnderscoreESY_SY_EEEEENS4_18SM100_TMA_2SM_LOADENS4_14ComposedLayoutINS4_7SwizzleILi3ELi4ELi3EEENS4_18smem_ptr_flag_bitsILi16EEENST_INS5_IJSG_SB_EEENS5_IJSC_SG_EEEEEEEvNS4_8identityENS4_28SM100_TMA_2SM_LOAD_MULTICASTENS12_IS14_S16_NST_INS5_IJSB_SG_EEENS5_IJSG_SC_EEEEEEEvS1B_EENS_8epilogue10collective18CollectiveEpilogueINS1I_23Sm100TmaWarpSpecializedILi4ELi2ELi16ELb1ELb0EEEJNS5_IJSG_SF_SG_EEENS5_IJNST_ISG_SC_EENST_INS5_IJNSA_ILi16EEENSA_ILi2EEEEEES18_EEEEESI_SK_SI_SK_NS1I_6fusion15FusionCallbacksIS1M_NS1U_17LinearCombinationISI_fSI_fLNS_15FloatRoundStyleE2EEES1N_S1T_JEEENS4_5SM1004TMEM4LOAD26SM100_TMEM_LOAD_32dp32b16xENS4_13SM90_TMA_LOADENS12_INS13_ILi1ELi4ELi3EEES16_NST_INS5_IJSB_S1P_EEENS5_IJS1P_SC_EEEEEEENS4_39AutoVectorizingCopyWithAssumedAlignmentILi128EEENS4_14SM90_TMA_STOREES29_S2B_S2B_EEEvvEEEEvNT_6ParamsE,"",@"SHT_CUDA_INFO"
	.sectionflags	@""
	.align	4


	//----- nvinfo : EIATTR_CUDA_API_VERSION
	.align		4
        /*0000*/ 	.byte	0x04, 0x37
        /*0002*/ 	.short	(.L_31 - .L_30)
.L_30:
        /*0004*/ 	.word	0x00000082


	//----- nvinfo : EIATTR_KPARAM_INFO
	.align		4
.L_31:
        /*0008*/ 	.byte	0x04, 0x17
        /*000a*/ 	.short	(.L_33 - .L_32)
.L_32:
        /*000c*/ 	.word	0x00000000
        /*0010*/ 	.short	0x0000
        /*0012*/ 	.short	0x0000
        /*0014*/ 	.byte	0x00, 0xf0, 0x01, 0x20


	//----- nvinfo : EIATTR_AT_ENTRY_FRAGMENTS
	.align		4
.L_33:
        /*0018*/ 	.byte	0x04, 0x4f
        /*001a*/ 	.short	(.L_35 - .L_34)


	//   ....[0]....
.L_34:
        /*001c*/ 	.word	0x00000007


	//----- nvinfo : EIATTR_RESERVED_SMEM_USED
	.align		4
.L_35:
        /*0020*/ 	.byte	0x01, 0x41
	.zero		2


	//----- nvinfo : EIATTR_SPARSE_MMA_MASK
	.align		4
        /*0024*/ 	.byte	0x03, 0x50
        /*0026*/ 	.short	0x0000


	//----- nvinfo : EIATTR_TCGEN05_2CTA_USED
	.align		4
        /*0028*/ 	.byte	0x01, 0x52
	.zero		2


	//----- nvinfo : EIATTR_MAXREG_COUNT
	.align		4
        /*002c*/ 	.byte	0x03, 0x1b
        /*002e*/ 	.short	0x00ff


	//----- nvinfo : EIATTR_NUM_BARRIERS
	.align		4
        /*0030*/ 	.byte	0x02, 0x4c
        /*0032*/ 	.byte	0x07
	.zero		1


	//----- nvinfo : EIATTR_EXTERNS
	.align		4
        /*0034*/ 	.byte	0x04, 0x0f
        /*0036*/ 	.short	(.L_37 - .L_36)


	//   ....[0]....
	.align		4
.L_36:
        /*0038*/ 	.word	index@(__assertfail)


	//----- nvinfo : EIATTR_MERCURY_ISA_VERSION
	.align		4
.L_37:
        /*003c*/ 	.byte	0x03, 0x5f
        /*003e*/ 	.short	0x0101


	//----- nvinfo : EIATTR_INT_WARP_WIDE_INSTR_OFFSETS
	.align		4
        /*0040*/ 	.byte	0x04, 0x31
        /*0042*/ 	.short	(.L_39 - .L_38)


	//   ....[0]....
.L_38:
        /*0044*/ 	.word	0x00000db0


	//   ....[1]....
        /*0048*/ 	.word	0x00000e50


	//   ....[2]....
        /*004c*/ 	.word	0x00004480


	//   ....[3]....
        /*0050*/ 	.word	0x000044b0


	//   ....[4]....
        /*0054*/ 	.word	0x000044d0


	//   ....[5]....
        /*0058*/ 	.word	0x00005090


	//   ....[6]....
        /*005c*/ 	.word	0x00005130


	//   ....[7]....
        /*0060*/ 	.word	0x000051e0


	//   ....[8]....
        /*0064*/ 	.word	0x00005260


	//   ....[9]....
        /*0068*/ 	.word	0x00005310


	//   ....[10]....
        /*006c*/ 	.word	0x000053c0


	//   ....[11]....
        /*0070*/ 	.word	0x00005440


	//   ....[12]....
        /*0074*/ 	.word	0x00005500


	//   ....[13]....
        /*0078*/ 	.word	0x000055c0


	//   ....[14]....
        /*007c*/ 	.word	0x00005670


	//   ....[15]....
        /*0080*/ 	.word	0x00005760


	//   ....[16]....
        /*0084*/ 	.word	0x00005840


	//----- nvinfo : EIATTR_COOP_GROUP_MASK_REGIDS
	.align		4
.L_39:
        /*0088*/ 	.byte	0x04, 0x29
        /*008a*/ 	.short	(.L_41 - .L_40)


	//   ....[0]....
.L_40:
        /*008c*/ 	.word	0xffffffff


	//   ....[1]....
        /*0090*/ 	.word	0xffffffff


	//   ....[2]....
        /*0094*/ 	.word	0xffffffff


	//   ....[3]....
        /*0098*/ 	.word	0xffffffff


	//   ....[4]....
        /*009c*/ 	.word	0xffffffff


	//   ....[5]....
        /*00a0*/ 	.word	0xffffffff


	//   ....[6]....
        /*00a4*/ 	.word	0xffffffff


	//   ....[7]....
        /*00a8*/ 	.word	0xffffffff


	//   ....[8]....
        /*00ac*/ 	.word	0xffffffff


	//   ....[9]....
        /*00b0*/ 	.word	0xffffffff


	//   ....[10]....
        /*00b4*/ 	.word	0xffffffff


	//   ....[11]....
        /*00b8*/ 	.word	0xffffffff


	//   ....[12]....
        /*00bc*/ 	.word	0xffffffff


	//   ....[13]....
        /*00c0*/ 	.word	0xffffffff


	//----- nvinfo : EIATTR_COOP_GROUP_INSTR_OFFSETS
	.align		4
.L_41:
        /*00c4*/ 	.byte	0x04, 0x28
        /*00c6*/ 	.short	(.L_43 - .L_42)


	//   ....[0]....
.L_42:
        /*00c8*/ 	.word	0x000000b0


	//   ....[1]....
        /*00cc*/ 	.word	0x00000520


	//   ....[2]....
        /*00d0*/ 	.word	0x00000720


	//   ....[3]....
        /*00d4*/ 	.word	0x000008b0


	//   ....[4]....
        /*00d8*/ 	.word	0x000009a0


	//   ....[5]....
        /*00dc*/ 	.word	0x00000b00


	//   ....[6]....
        /*00e0*/ 	.word	0x00000c90


	//   ....[7]....
        /*00e4*/ 	.word	0x00000ed0


	//   ....[8]....
        /*00e8*/ 	.word	0x000022a0


	//   ....[9]....
        /*00ec*/ 	.word	0x00003270


	//   ....[10]....
        /*00f0*/ 	.word	0x00003740


	//   ....[11]....
        /*00f4*/ 	.word	0x00003770


	//   ....[12]....
        /*00f8*/ 	.word	0x00004380


	//   ....[13]....
        /*00fc*/ 	.word	0x00004590


	//----- nvinfo : EIATTR_VRC_CTA_INIT_COUNT
	.align		4
.L_43:
        /*0100*/ 	.byte	0x02, 0x4a
        /*0102*/ 	.byte	0x80
	.zero		1


	//----- nvinfo : EIATTR_SYSCALL_OFFSETS
	.align		4
        /*0104*/ 	.byte	0x04, 0x46
        /*0106*/ 	.short	(.L_45 - .L_44)


	//   ....[0]....
.L_44:
        /*0108*/ 	.word	0x000063d0


	//   ....[1]....
        /*010c*/ 	.word	0x000064c0


	//   ....[2]....
        /*0110*/ 	.word	0x00006c60


	//   ....[3]....
        /*0114*/ 	.word	0x00007590


	//   ....[4]....
        /*0118*/ 	.word	0x00007e60


	//   ....[5]....
        /*011c*/ 	.word	0x00008730


	//----- nvinfo : EIATTR_MBARRIER_INSTR_OFFSETS
	.align		4
.L_45:
        /*0120*/ 	.byte	0x04, 0x39
        /*0122*/ 	.short	(.L_47 - .L_46)


	//   ....[0]....
.L_46:
        /*0124*/ 	.word	0x00000650
        /*0128*/ 	.word	0x000000ff
        /*012c*/ 	.word	0x00000000
        /*0130*/ 	.short	0x0100
        /*0132*/ 	.byte	0x04
	.zero		1


	//   ....[1]....
        /*0134*/ 	.word	0x00000660
        /*0138*/ 	.word	0x000000ff
        /*013c*/ 	.word	0x00000030
        /*0140*/ 	.short	0x0100
        /*0142*/ 	.byte	0x04
	.zero		1


	//   ....[2]....
        /*0144*/ 	.word	0x00000670
        /*0148*/ 	.word	0x000000ff
        /*014c*/ 	.word	0x00000008
        /*0150*/ 	.short	0x0100
        /*0152*/ 	.byte	0x04
	.zero		1


	//   ....[3]....
        /*0154*/ 	.word	0x00000680
        /*0158*/ 	.word	0x000000ff
        /*015c*/ 	.word	0x00000038
        /*0160*/ 	.short	0x0100
        /*0162*/ 	.byte	0x04
	.zero		1


	//   ....[4]....
        /*0164*/ 	.word	0x00000690
        /*0168*/ 	.word	0x000000ff
        /*016c*/ 	.word	0x00000010
        /*0170*/ 	.short	0x0100
        /*0172*/ 	.byte	0x04
	.zero		1


	//   ....[5]....
        /*0174*/ 	.word	0x000006a0
        /*0178*/ 	.word	0x000000ff
        /*017c*/ 	.word	0x00000040
        /*0180*/ 	.short	0x0100
        /*0182*/ 	.byte	0x04
	.zero		1


	//   ....[6]....
        /*0184*/ 	.word	0x000006b0
        /*0188*/ 	.word	0x000000ff
        /*018c*/ 	.word	0x00000018
        /*0190*/ 	.short	0x0100
        /*0192*/ 	.byte	0x04
	.zero		1


	//   ....[7]....
        /*0194*/ 	.word	0x000006c0
        /*0198*/ 	.word	0x000000ff
        /*019c*/ 	.word	0x00000048
        /*01a0*/ 	.short	0x0100
        /*01a2*/ 	.byte	0x04
	.zero		1


	//   ....[8]....
        /*01a4*/ 	.word	0x000006d0
        /*01a8*/ 	.word	0x000000ff
        /*01ac*/ 	.word	0x00000020
        /*01b0*/ 	.short	0x0100
        /*01b2*/ 	.byte	0x04
	.zero		1


	//   ....[9]....
        /*01b4*/ 	.word	0x000006e0
        /*01b8*/ 	.word	0x000000ff
        /*01bc*/ 	.word	0x00000050
        /*01c0*/ 	.short	0x0100
        /*01c2*/ 	.byte	0x04
	.zero		1


	//   ....[10]....
        /*01c4*/ 	.word	0x000006f0
        /*01c8*/ 	.word	0x000000ff
        /*01cc*/ 	.word	0x00000028
        /*01d0*/ 	.short	0x0100
        /*01d2*/ 	.byte	0x04
	.zero		1


	//   ....[11]....
        /*01d4*/ 	.word	0x00000700
        /*01d8*/ 	.word	0x000000ff
        /*01dc*/ 	.word	0x00000058
        /*01e0*/ 	.short	0x0100
        /*01e2*/ 	.byte	0x04
	.zero		1


	//   ....[12]....
        /*01e4*/ 	.word	0x00000820
        /*01e8*/ 	.word	0x000000ff
        /*01ec*/ 	.word	0x00000060
        /*01f0*/ 	.short	0x0100
        /*01f2*/ 	.byte	0x04
	.zero		1


	//   ....[13]....
        /*01f4*/ 	.word	0x00000830
        /*01f8*/ 	.word	0x000000ff
        /*01fc*/ 	.word	0x00000080
        /*0200*/ 	.short	0x0100
        /*0202*/ 	.byte	0x04
	.zero		1


	//   ....[14]....
        /*0204*/ 	.word	0x00000840
        /*0208*/ 	.word	0x000000ff
        /*020c*/ 	.word	0x00000068
        /*0210*/ 	.short	0x0100
        /*0212*/ 	.byte	0x04
	.zero		1


	//   ....[15]....
        /*0214*/ 	.word	0x00000850
        /*0218*/ 	.word	0x000000ff
        /*021c*/ 	.word	0x00000088
        /*0220*/ 	.short	0x0100
        /*0222*/ 	.byte	0x04
	.zero		1


	//   ....[16]....
        /*0224*/ 	.word	0x00000860
        /*0228*/ 	.word	0x000000ff
        /*022c*/ 	.word	0x00000070
        /*0230*/ 	.short	0x0100
        /*0232*/ 	.byte	0x04
	.zero		1


	//   ....[17]....
        /*0234*/ 	.word	0x00000870
        /*0238*/ 	.word	0x000000ff
        /*023c*/ 	.word	0x00000090
        /*0240*/ 	.short	0x0100
        /*0242*/ 	.byte	0x04
	.zero		1


	//   ....[18]....
        /*0244*/ 	.word	0x00000880
        /*0248*/ 	.word	0x000000ff
        /*024c*/ 	.word	0x00000078
        /*0250*/ 	.short	0x0100
        /*0252*/ 	.byte	0x04
	.zero		1


	//   ....[19]....
        /*0254*/ 	.word	0x00000890
        /*0258*/ 	.word	0x000000ff
        /*025c*/ 	.word	0x00000098
        /*0260*/ 	.short	0x0100
        /*0262*/ 	.byte	0x04
	.zero		1


	//   ....[20]....
        /*0264*/ 	.word	0x00000970
        /*0268*/ 	.word	0x000000ff
        /*026c*/ 	.word	0x000000a0
        /*0270*/ 	.short	0x0100
        /*0272*/ 	.byte	0x06
	.zero		1


	//   ....[21]....
        /*0274*/ 	.word	0x00000980
        /*0278*/ 	.word	0x000000ff
        /*027c*/ 	.word	0x000000a8
        /*0280*/ 	.short	0x0100
        /*0282*/ 	.byte	0x06
	.zero		1


	//   ....[22]....
        /*0284*/ 	.word	0x00000ab0
        /*0288*/ 	.word	0x000000ff
        /*028c*/ 	.word	0x000000b0
        /*0290*/ 	.short	0x0100
        /*0292*/ 	.byte	0x06
	.zero		1


	//   ....[23]....
        /*0294*/ 	.word	0x00000ac0
        /*0298*/ 	.word	0x000000ff
        /*029c*/ 	.word	0x000000c0
        /*02a0*/ 	.short	0x0100
        /*02a2*/ 	.byte	0x06
	.zero		1


	//   ....[24]....
        /*02a4*/ 	.word	0x00000ad0
        /*02a8*/ 	.word	0x000000ff
        /*02ac*/ 	.word	0x000000b8
        /*02b0*/ 	.short	0x0100
        /*02b2*/ 	.byte	0x06
	.zero		1


	//   ....[25]....
        /*02b4*/ 	.word	0x00000ae0
        /*02b8*/ 	.word	0x000000ff
        /*02bc*/ 	.word	0x000000c8
        /*02c0*/ 	.short	0x0100
        /*02c2*/ 	.byte	0x06
	.zero		1


	//   ....[26]....
        /*02c4*/ 	.word	0x00000c00
        /*02c8*/ 	.word	0x000000ff
        /*02cc*/ 	.word	0x000000d0
        /*02d0*/ 	.short	0x0100
        /*02d2*/ 	.byte	0x04
	.zero		1


	//   ....[27]....
        /*02d4*/ 	.word	0x00000c10
        /*02d8*/ 	.word	0x000000ff
        /*02dc*/ 	.word	0x000000f0
        /*02e0*/ 	.short	0x0100
        /*02e2*/ 	.byte	0x04
	.zero		1


	//   ....[28]....
        /*02e4*/ 	.word	0x00000c20
        /*02e8*/ 	.word	0x000000ff
        /*02ec*/ 	.word	0x000000d8
        /*02f0*/ 	.short	0x0100
        /*02f2*/ 	.byte	0x04
	.zero		1


	//   ....[29]....
        /*02f4*/ 	.word	0x00000c30
        /*02f8*/ 	.word	0x000000ff
        /*02fc*/ 	.word	0x000000f8
        /*0300*/ 	.short	0x0100
        /*0302*/ 	.byte	0x04
	.zero		1


	//   ....[30]....
        /*0304*/ 	.word	0x00000c40
        /*0308*/ 	.word	0x000000ff
        /*030c*/ 	.word	0x000000e0
        /*0310*/ 	.short	0x0100
        /*0312*/ 	.byte	0x04
	.zero		1


	//   ....[31]....
        /*0314*/ 	.word	0x00000c50
        /*0318*/ 	.word	0x000000ff
        /*031c*/ 	.word	0x00000100
        /*0320*/ 	.short	0x0100
        /*0322*/ 	.byte	0x04
	.zero		1


	//   ....[32]....
        /*0324*/ 	.word	0x00000c60
        /*0328*/ 	.word	0x000000ff
        /*032c*/ 	.word	0x000000e8
        /*0330*/ 	.short	0x0100
        /*0332*/ 	.byte	0x04
	.zero		1


	//   ....[33]....
        /*0334*/ 	.word	0x00000c70
        /*0338*/ 	.word	0x000000ff
        /*033c*/ 	.word	0x00000108
        /*0340*/ 	.short	0x0100
        /*0342*/ 	.byte	0x04
	.zero		1


	//   ....[34]....
        /*0344*/ 	.word	0x00000d60
        /*0348*/ 	.word	0x000000ff
        /*034c*/ 	.word	0x00000110
        /*0350*/ 	.short	0x0100
        /*0352*/ 	.byte	0x04
	.zero		1


	//   ....[35]....
        /*0354*/ 	.word	0x00000d70
        /*0358*/ 	.word	0x000000ff
        /*035c*/ 	.word	0x00000120
        /*0360*/ 	.short	0x0100
        /*0362*/ 	.byte	0x04
	.zero		1


	//   ....[36]....
        /*0364*/ 	.word	0x00000d80
        /*0368*/ 	.word	0x000000ff
        /*036c*/ 	.word	0x00000118
        /*0370*/ 	.short	0x0100
        /*0372*/ 	.byte	0x04
	.zero		1


	//   ....[37]....
        /*0374*/ 	.word	0x00000d90
        /*0378*/ 	.word	0x000000ff
        /*037c*/ 	.word	0x00000128
        /*0380*/ 	.short	0x0100
        /*0382*/ 	.byte	0x04
	.zero		1


	//   ....[38]....
        /*0384*/ 	.word	0x00000e90
        /*0388*/ 	.word	0x000000ff
        /*038c*/ 	.word	0x00000130
        /*0390*/ 	.short	0x0100
        /*0392*/ 	.byte	0x06
	.zero		1


	//   ....[39]....
        /*0394*/ 	.word	0x00001ab0
        /*0398*/ 	.word	0x00000000
        /*039c*/ 	.word	0x00000120
        /*03a0*/ 	.short	0x010a
        /*03a2*/ 	.byte	0xff
	.zero		1


	//   ....[40]....
        /*03a4*/ 	.word	0x00001ae0
        /*03a8*/ 	.word	0x00000000
        /*03ac*/ 	.word	0x00000110
        /*03b0*/ 	.short	0x0101
        /*03b2*/ 	.byte	0xff
	.zero		1


	//   ....[41]....
        /*03b4*/ 	.word	0x00001ba0
        /*03b8*/ 	.word	0x000000ff
        /*03bc*/ 	.word	0x00000030
        /*03c0*/ 	.short	0x010a
        /*03c2*/ 	.byte	0x04
	.zero		1


	//   ....[42]....
        /*03c4*/ 	.word	0x00001c60
        /*03c8*/ 	.word	0x000000ff
        /*03cc*/ 	.word	0x00000030
        /*03d0*/ 	.short	0x010a
        /*03d2*/ 	.byte	0x21
	.zero		1


	//   ....[43]....
        /*03d4*/ 	.word	0x00001e30
        /*03d8*/ 	.word	0x000000ff
        /*03dc*/ 	.word	0x00000030
        /*03e0*/ 	.short	0x010a
        /*03e2*/ 	.byte	0x07
	.zero		1


	//   ....[44]....
        /*03e4*/ 	.word	0x00001f30
        /*03e8*/ 	.word	0x000000ff
        /*03ec*/ 	.word	0x000000a8
        /*03f0*/ 	.short	0x0101
        /*03f2*/ 	.byte	0x06
	.zero		1


	//   ....[45]....
        /*03f4*/ 	.word	0x00001f50
        /*03f8*/ 	.word	0x000000ff
        /*03fc*/ 	.word	0x00000030
        /*0400*/ 	.short	0x010a
        /*0402*/ 	.byte	0x04
	.zero		1


	//   ....[46]....
        /*0404*/ 	.word	0x00001fd0
        /*0408*/ 	.word	0x000000ff
        /*040c*/ 	.word	0x00000030
        /*0410*/ 	.short	0x010a
        /*0412*/ 	.byte	0x11
	.zero		1


	//   ....[47]....
        /*0414*/ 	.word	0x00002160
        /*0418*/ 	.word	0x000000ff
        /*041c*/ 	.word	0x00000030
        /*0420*/ 	.short	0x010a
        /*0422*/ 	.byte	0x08
	.zero		1


	//   ....[48]....
        /*0424*/ 	.word	0x000022d0
        /*0428*/ 	.word	0x00000003
        /*042c*/ 	.word	0x000000b0
        /*0430*/ 	.short	0x010a
        /*0432*/ 	.byte	0xff
	.zero		1


	//   ....[49]....
        /*0434*/ 	.word	0x00002420
        /*0438*/ 	.word	0x00000000
        /*043c*/ 	.word	0x00000000
        /*0440*/ 	.short	0x0101
        /*0442*/ 	.byte	0xff
	.zero		1


	//   ....[50]....
        /*0444*/ 	.word	0x000029d0
        /*0448*/ 	.word	0x000000ff
        /*044c*/ 	.word	0x00000000
        /*0450*/ 	.short	0x010a
        /*0452*/ 	.byte	0x04
	.zero		1


	//   ....[51]....
        /*0454*/ 	.word	0x00002a60
        /*0458*/ 	.word	0x000000ff
        /*045c*/ 	.word	0x00000000
        /*0460*/ 	.short	0x010a
        /*0462*/ 	.byte	0x05
	.zero		1


	//   ....[52]....
        /*0464*/ 	.word	0x00002af0
        /*0468*/ 	.word	0x000000ff
        /*046c*/ 	.word	0x00000000
        /*0470*/ 	.short	0x010a
        /*0472*/ 	.byte	0x05
	.zero		1


	//   ....[53]....
        /*0474*/ 	.word	0x00002b80
        /*0478*/ 	.word	0x000000ff
        /*047c*/ 	.word	0x00000000
        /*0480*/ 	.short	0x010a
        /*0482*/ 	.byte	0x05
	.zero		1


	//   ....[54]....
        /*0484*/ 	.word	0x00002c10
        /*0488*/ 	.word	0x000000ff
        /*048c*/ 	.word	0x00000000
        /*0490*/ 	.short	0x010a
        /*0492*/ 	.byte	0x05
	.zero		1


	//   ....[55]....
        /*0494*/ 	.word	0x00002cb0
        /*0498*/ 	.word	0x00000000
        /*049c*/ 	.word	0x00000000
        /*04a0*/ 	.short	0x010a
        /*04a2*/ 	.byte	0xff
	.zero		1


	//   ....[56]....
        /*04a4*/ 	.word	0x00002dd0
        /*04a8*/ 	.word	0x00000002
        /*04ac*/ 	.word	0x00000110
        /*04b0*/ 	.short	0x010a
        /*04b2*/ 	.byte	0xff
	.zero		1


	//   ....[57]....
        /*04b4*/ 	.word	0x00002e40
        /*04b8*/ 	.word	0x00000002
        /*04bc*/ 	.word	0x00000000
        /*04c0*/ 	.short	0x0101
        /*04c2*/ 	.byte	0xff
	.zero		1


	//   ....[58]....
        /*04c4*/ 	.word	0x00002e60
        /*04c8*/ 	.word	0x000000ff
        /*04cc*/ 	.word	0x000000c0
        /*04d0*/ 	.short	0x010a
        /*04d2*/ 	.byte	0x04
	.zero		1


	//   ....[59]....
        /*04d4*/ 	.word	0x00002f80
        /*04d8*/ 	.word	0x00000002
        /*04dc*/ 	.word	0x000000b0
        /*04e0*/ 	.short	0x010a
        /*04e2*/ 	.byte	0xff
	.zero		1


	//   ....[60]....
        /*04e4*/ 	.word	0x00003080
        /*04e8*/ 	.word	0x00000002
        /*04ec*/ 	.word	0x00000000
        /*04f0*/ 	.short	0x0101
        /*04f2*/ 	.byte	0xff
	.zero		1


	//   ....[61]....
        /*04f4*/ 	.word	0x00003110
        /*04f8*/ 	.word	0x000000ff
        /*04fc*/ 	.word	0x000000c0
        /*0500*/ 	.short	0x0106
        /*0502*/ 	.byte	0x04
	.zero		1


	//   ....[62]....
        /*0504*/ 	.word	0x00003130
        /*0508*/ 	.word	0x000000ff
        /*050c*/ 	.word	0x000000c0
        /*0510*/ 	.short	0x010a
        /*0512*/ 	.byte	0x04
	.zero		1


	//   ....[63]....
        /*0514*/ 	.word	0x000031c0
        /*0518*/ 	.word	0x000000ff
        /*051c*/ 	.word	0x000000c0
        /*0520*/ 	.short	0x0106
        /*0522*/ 	.byte	0x07
	.zero		1


	//   ....[64]....
        /*0524*/ 	.word	0x00003200
        /*0528*/ 	.word	0x00000000
        /*052c*/ 	.word	0x000000c0
        /*0530*/ 	.short	0x010a
        /*0532*/ 	.byte	0xff
	.zero		1


	//   ....[65]....
        /*0534*/ 	.word	0x00003440
        /*0538*/ 	.word	0x000000ff
        /*053c*/ 	.word	0x00000008
        /*0540*/ 	.short	0x010a
        /*0542*/ 	.byte	0x05
	.zero		1


	//   ....[66]....
        /*0544*/ 	.word	0x00003460
        /*0548*/ 	.word	0x000000ff
        /*054c*/ 	.word	0x00000008
        /*0550*/ 	.short	0x010a
        /*0552*/ 	.byte	0x05
	.zero		1


	//   ....[67]....
        /*0554*/ 	.word	0x000035f0
        /*0558*/ 	.word	0x000000ff
        /*055c*/ 	.word	0x00000008
        /*0560*/ 	.short	0x010a
        /*0562*/ 	.byte	0x05
	.zero		1


	//   ....[68]....
        /*0564*/ 	.word	0x00003610
        /*0568*/ 	.word	0x000000ff
        /*056c*/ 	.word	0x00000008
        /*0570*/ 	.short	0x010a
        /*0572*/ 	.byte	0x05
	.zero		1


	//   ....[69]....
        /*0574*/ 	.word	0x000036d0
        /*0578*/ 	.word	0x000000ff
        /*057c*/ 	.word	0x00000000
        /*0580*/ 	.short	0x0101
        /*0582*/ 	.byte	0x04
	.zero		1


	//   ....[70]....
        /*0584*/ 	.word	0x00003a00
        /*0588*/ 	.word	0x00000000
        /*058c*/ 	.word	0x000000b0
        /*0590*/ 	.short	0x010a
        /*0592*/ 	.byte	0xff
	.zero		1


	//   ....[71]....
        /*0594*/ 	.word	0x00003ac0
        /*0598*/ 	.word	0x00000000
        /*059c*/ 	.word	0x00000000
        /*05a0*/ 	.short	0x0101
        /*05a2*/ 	.byte	0xff
	.zero		1


	//   ....[72]....
        /*05a4*/ 	.word	0x00003b80
        /*05a8*/ 	.word	0x000000ff
        /*05ac*/ 	.word	0x00000000
        /*05b0*/ 	.short	0x010a
        /*05b2*/ 	.byte	0x04
	.zero		1


	//   ....[73]....
        /*05b4*/ 	.word	0x00003b90
        /*05b8*/ 	.word	0x000000ff
        /*05bc*/ 	.word	0x000000f0
        /*05c0*/ 	.short	0x010a
        /*05c2*/ 	.byte	0x1f
	.zero		1


	//   ....[74]....
        /*05c4*/ 	.word	0x00003c40
        /*05c8*/ 	.word	0x000000ff
        /*05cc*/ 	.word	0x00000000
        /*05d0*/ 	.short	0x010a
        /*05d2*/ 	.byte	0x05
	.zero		1


	//   ....[75]....
        /*05d4*/ 	.word	0x00003d70
        /*05d8*/ 	.word	0x000000ff
        /*05dc*/ 	.word	0x00000000
        /*05e0*/ 	.short	0x010a
        /*05e2*/ 	.byte	0x04
	.zero		1


	//   ....[76]....
        /*05e4*/ 	.word	0x00004070
        /*05e8*/ 	.word	0x000000ff
        /*05ec*/ 	.word	0x00000000
        /*05f0*/ 	.short	0x010a
        /*05f2*/ 	.byte	0x04
	.zero		1


	//   ....[77]....
        /*05f4*/ 	.word	0x00004100
        /*05f8*/ 	.word	0x000000ff
        /*05fc*/ 	.word	0x00000000
        /*0600*/ 	.short	0x010a
        /*0602*/ 	.byte	0x05
	.zero		1


	//   ....[78]....
        /*0604*/ 	.word	0x00004190
        /*0608*/ 	.word	0x000000ff
        /*060c*/ 	.word	0x00000000
        /*0610*/ 	.short	0x010a
        /*0612*/ 	.byte	0x05
	.zero		1


	//   ....[79]....
        /*0614*/ 	.word	0x00004230
        /*0618*/ 	.word	0x00000000
        /*061c*/ 	.word	0x00000000
        /*0620*/ 	.short	0x010a
        /*0622*/ 	.byte	0xff
	.zero		1


	//   ....[80]....
        /*0624*/ 	.word	0x00004270
        /*0628*/ 	.word	0x00000000
        /*062c*/ 	.word	0x00000000
        /*0630*/ 	.short	0x010a
        /*0632*/ 	.byte	0xff
	.zero		1


	//   ....[81]....
        /*0634*/ 	.word	0x000042e0
        /*0638*/ 	.word	0x000000ff
        /*063c*/ 	.word	0x00000000
        /*0640*/ 	.short	0x0101
        /*0642*/ 	.byte	0x04
	.zero		1


	//   ....[82]....
        /*0644*/ 	.word	0x00004320
        /*0648*/ 	.word	0x000000ff
        /*064c*/ 	.word	0x00000130
        /*0650*/ 	.short	0x010a
        /*0652*/ 	.byte	0x1a
	.zero		1


	//   ....[83]....
        /*0654*/ 	.word	0x00004370
        /*0658*/ 	.word	0x000000ff
        /*065c*/ 	.word	0x00000000
        /*0660*/ 	.short	0x0101
        /*0662*/ 	.byte	0x04
	.zero		1


	//   ....[84]....
        /*0664*/ 	.word	0x00004850
        /*0668*/ 	.word	0x00000008
        /*066c*/ 	.word	0x000000b0
        /*0670*/ 	.short	0x010a
        /*0672*/ 	.byte	0xff
	.zero		1


	//   ....[85]....
        /*0674*/ 	.word	0x000049c0
        /*0678*/ 	.word	0x00000000
        /*067c*/ 	.word	0x00000000
        /*0680*/ 	.short	0x0101
        /*0682*/ 	.byte	0xff
	.zero		1


	//   ....[86]....
        /*0684*/ 	.word	0x00004ea0
        /*0688*/ 	.word	0x000000ff
        /*068c*/ 	.word	0x000000a8
        /*0690*/ 	.short	0x010a
        /*0692*/ 	.byte	0x15
	.zero		1


	//   ....[87]....
        /*0694*/ 	.word	0x00005030
        /*0698*/ 	.word	0x000000ff
        /*069c*/ 	.word	0x00000080
        /*06a0*/ 	.short	0x010a
        /*06a2*/ 	.byte	0x15
	.zero		1


	//   ....[88]....
        /*06a4*/ 	.word	0x00005200
        /*06a8*/ 	.word	0x000000ff
        /*06ac*/ 	.word	0x00000060
        /*06b0*/ 	.short	0x010b
        /*06b2*/ 	.byte	0x15
	.zero		1


	//   ....[89]....
        /*06b4*/ 	.word	0x00005220
        /*06b8*/ 	.word	0x000000ff
        /*06bc*/ 	.word	0x00000000
        /*06c0*/ 	.short	0x0101
        /*06c2*/ 	.byte	0x04
	.zero		1


	//   ....[90]....
        /*06c4*/ 	.word	0x00005230
        /*06c8*/ 	.word	0x000000ff
        /*06cc*/ 	.word	0x00000088
        /*06d0*/ 	.short	0x010a
        /*06d2*/ 	.byte	0x15
	.zero		1


	//   ....[91]....
        /*06d4*/ 	.word	0x000053e0
        /*06d8*/ 	.word	0x000000ff
        /*06dc*/ 	.word	0x00000068
        /*06e0*/ 	.short	0x010b
        /*06e2*/ 	.byte	0x15
	.zero		1


	//   ....[92]....
        /*06e4*/ 	.word	0x00005400
        /*06e8*/ 	.word	0x000000ff
        /*06ec*/ 	.word	0x00000000
        /*06f0*/ 	.short	0x0101
        /*06f2*/ 	.byte	0x04
	.zero		1


	//   ....[93]....
        /*06f4*/ 	.word	0x00005410
        /*06f8*/ 	.word	0x000000ff
        /*06fc*/ 	.word	0x00000090
        /*0700*/ 	.short	0x010a
        /*0702*/ 	.byte	0x15
	.zero		1


	//   ....[94]....
        /*0704*/ 	.word	0x000055e0
        /*0708*/ 	.word	0x000000ff
        /*070c*/ 	.word	0x00000070
        /*0710*/ 	.short	0x010b
        /*0712*/ 	.byte	0x15
	.zero		1


	//   ....[95]....
        /*0714*/ 	.word	0x00005600
        /*0718*/ 	.word	0x000000ff
        /*071c*/ 	.word	0x00000000
        /*0720*/ 	.short	0x0101
        /*0722*/ 	.byte	0x04
	.zero		1


	//   ....[96]....
        /*0724*/ 	.word	0x00005610
        /*0728*/ 	.word	0x000000ff
        /*072c*/ 	.word	0x00000098
        /*0730*/ 	.short	0x010a
        /*0732*/ 	.byte	0x15
	.zero		1


	//   ....[97]....
        /*0734*/ 	.word	0x00005860
        /*0738*/ 	.word	0x000000ff
        /*073c*/ 	.word	0x00000078
        /*0740*/ 	.short	0x010b
        /*0742*/ 	.byte	0x15
	.zero		1


	//   ....[98]....
        /*0744*/ 	.word	0x00005870
        /*0748*/ 	.word	0x000000ff
        /*074c*/ 	.word	0x00000000
        /*0750*/ 	.short	0x0101
        /*0752*/ 	.byte	0x34
	.zero		1


	//   ....[99]....
        /*0754*/ 	.word	0x000058a0
        /*0758*/ 	.word	0x000000ff
        /*075c*/ 	.word	0x00000080
        /*0760*/ 	.short	0x010a
        /*0762*/ 	.byte	0x15
	.zero		1


	//   ....[100]....
        /*0764*/ 	.word	0x000058c0
        /*0768*/ 	.word	0x000000ff
        /*076c*/ 	.word	0x00000088
        /*0770*/ 	.short	0x010a
        /*0772*/ 	.byte	0x15
	.zero		1


	//   ....[101]....
        /*0774*/ 	.word	0x000058e0
        /*0778*/ 	.word	0x000000ff
        /*077c*/ 	.word	0x00000090
        /*0780*/ 	.short	0x010a
        /*0782*/ 	.byte	0x15
	.zero		1


	//   ....[102]....
        /*0784*/ 	.word	0x00005920
        /*0788*/ 	.word	0x00000000
        /*078c*/ 	.word	0x00000098
        /*0790*/ 	.short	0x010a
        /*0792*/ 	.byte	0xff
	.zero		1


	//   ....[103]....
        /*0794*/ 	.word	0x00005c60
        /*0798*/ 	.word	0x00000003
        /*079c*/ 	.word	0x000000b0
        /*07a0*/ 	.short	0x010a
        /*07a2*/ 	.byte	0xff
	.zero		1


	//   ....[104]....
        /*07a4*/ 	.word	0x00005de0
        /*07a8*/ 	.word	0x00000000
        /*07ac*/ 	.word	0x00000000
        /*07b0*/ 	.short	0x0101
        /*07b2*/ 	.byte	0xff
	.zero		1


	//   ....[105]....
        /*07b4*/ 	.word	0x00006920
        /*07b8*/ 	.word	0x000000ff
        /*07bc*/ 	.word	0x00000060
        /*07c0*/ 	.short	0x010a
        /*07c2*/ 	.byte	0x2b
	.zero		1


	//   ....[106]....
        /*07c4*/ 	.word	0x00006960
        /*07c8*/ 	.word	0x00000035
        /*07cc*/ 	.word	0x000000d0
        /*07d0*/ 	.short	0x010a
        /*07d2*/ 	.byte	0xff
	.zero		1


	//   ....[107]....
        /*07d4*/ 	.word	0x00006a70
        /*07d8*/ 	.word	0x000000ff
        /*07dc*/ 	.word	0x00000060
        /*07e0*/ 	.short	0x010a
        /*07e2*/ 	.byte	0x2b
	.zero		1


	//   ....[108]....
        /*07e4*/ 	.word	0x00006b40
        /*07e8*/ 	.word	0x00000035
        /*07ec*/ 	.word	0x000000d0
        /*07f0*/ 	.short	0x010a
        /*07f2*/ 	.byte	0xff
	.zero		1


	//   ....[109]....
        /*07f4*/ 	.word	0x00007300
        /*07f8*/ 	.word	0x00000000
        /*07fc*/ 	.word	0x00000000
        /*0800*/ 	.short	0x0101
        /*0802*/ 	.byte	0xff
	.zero		1


	//   ....[110]....
        /*0804*/ 	.word	0x00007310
        /*0808*/ 	.word	0x00000002
        /*080c*/ 	.word	0x00000060
        /*0810*/ 	.short	0x010a
        /*0812*/ 	.byte	0xff
	.zero		1


	//   ....[111]....
        /*0814*/ 	.word	0x000073d0
        /*0818*/ 	.word	0x00000002
        /*081c*/ 	.word	0x00000060
        /*0820*/ 	.short	0x010a
        /*0822*/ 	.byte	0xff
	.zero		1


	//   ....[112]....
        /*0824*/ 	.word	0x00007bd0
        /*0828*/ 	.word	0x00000000
        /*082c*/ 	.word	0x00000000
        /*0830*/ 	.short	0x0101
        /*0832*/ 	.byte	0xff
	.zero		1


	//   ....[113]....
        /*0834*/ 	.word	0x00007bf0
        /*0838*/ 	.word	0x00000002
        /*083c*/ 	.word	0x00000060
        /*0840*/ 	.short	0x010a
        /*0842*/ 	.byte	0xff
	.zero		1


	//   ....[114]....
        /*0844*/ 	.word	0x00007ca0
        /*0848*/ 	.word	0x00000002
        /*084c*/ 	.word	0x00000060
        /*0850*/ 	.short	0x010a
        /*0852*/ 	.byte	0xff
	.zero		1


	//   ....[115]....
        /*0854*/ 	.word	0x000084a0
        /*0858*/ 	.word	0x00000000
        /*085c*/ 	.word	0x00000000
        /*0860*/ 	.short	0x0101
        /*0862*/ 	.byte	0xff
	.zero		1


	//   ....[116]....
        /*0864*/ 	.word	0x000084c0
        /*0868*/ 	.word	0x00000003
        /*086c*/ 	.word	0x00000060
        /*0870*/ 	.short	0x010a
        /*0872*/ 	.byte	0xff
	.zero		1


	//   ....[117]....
        /*0874*/ 	.word	0x00008570
        /*0878*/ 	.word	0x00000003
        /*087c*/ 	.word	0x00000060
        /*0880*/ 	.short	0x010a
        /*0882*/ 	.byte	0xff
	.zero		1


	//   ....[118]....
        /*0884*/ 	.word	0x00008820
        /*0888*/ 	.word	0x00000035
        /*088c*/ 	.word	0x00000000
        /*0890*/ 	.short	0x0101
        /*0892*/ 	.byte	0xff
	.zero		1


	//   ....[119]....
        /*0894*/ 	.word	0x00008dc0
        /*0898*/ 	.word	0x00000000
        /*089c*/ 	.word	0x00000000
        /*08a0*/ 	.short	0x0101
        /*08a2*/ 	.byte	0xff
	.zero		1


	//   ....[120]....
        /*08a4*/ 	.word	0x00009050
        /*08a8*/ 	.word	0x000000ff
        /*08ac*/ 	.word	0x00000000
        /*08b0*/ 	.short	0x0101
        /*08b2*/ 	.byte	0x04
	.zero		1


	//   ....[121]....
        /*08b4*/ 	.word	0x00009070
        /*08b8*/ 	.word	0x00000000
        /*08bc*/ 	.word	0x00000120
        /*08c0*/ 	.short	0x010a
        /*08c2*/ 	.byte	0xff
	.zero		1


	//   ....[122]....
        /*08c4*/ 	.word	0x000090d0
        /*08c8*/ 	.word	0x00000000
        /*08cc*/ 	.word	0x00000030
        /*08d0*/ 	.short	0x010a
        /*08d2*/ 	.byte	0xff
	.zero		1


	//   ....[123]....
        /*08d4*/ 	.word	0x00009130
        /*08d8*/ 	.word	0x00000000
        /*08dc*/ 	.word	0x00000030
        /*08e0*/ 	.short	0x010a
        /*08e2*/ 	.byte	0xff
	.zero		1


	//   ....[124]....
        /*08e4*/ 	.word	0x00009180
        /*08e8*/ 	.word	0x00000003
        /*08ec*/ 	.word	0x000000b0
        /*08f0*/ 	.short	0x010a
        /*08f2*/ 	.byte	0xff
	.zero		1


	//   ....[125]....
        /*08f4*/ 	.word	0x000091e0
        /*08f8*/ 	.word	0x00000000
        /*08fc*/ 	.word	0x00000000
        /*0900*/ 	.short	0x010a
        /*0902*/ 	.byte	0xff
	.zero		1


	//   ....[126]....
        /*0904*/ 	.word	0x00009240
        /*0908*/ 	.word	0x00000000
        /*090c*/ 	.word	0x00000000
        /*0910*/ 	.short	0x010a
        /*0912*/ 	.byte	0xff
	.zero		1


	//   ....[127]....
        /*0914*/ 	.word	0x000092a0
        /*0918*/ 	.word	0x00000000
        /*091c*/ 	.word	0x00000000
        /*0920*/ 	.short	0x010a
        /*0922*/ 	.byte	0xff
	.zero		1


	//   ....[128]....
        /*0924*/ 	.word	0x00009300
        /*0928*/ 	.word	0x00000000
        /*092c*/ 	.word	0x00000000
        /*0930*/ 	.short	0x010a
        /*0932*/ 	.byte	0xff
	.zero		1


	//   ....[129]....
        /*0934*/ 	.word	0x00009360
        /*0938*/ 	.word	0x00000000
        /*093c*/ 	.word	0x00000000
        /*0940*/ 	.short	0x010a
        /*0942*/ 	.byte	0xff
	.zero		1


	//   ....[130]....
        /*0944*/ 	.word	0x000093b0
        /*0948*/ 	.word	0x00000002
        /*094c*/ 	.word	0x00000110
        /*0950*/ 	.short	0x010a
        /*0952*/ 	.byte	0xff
	.zero		1


	//   ....[131]....
        /*0954*/ 	.word	0x00009410
        /*0958*/ 	.word	0x00000002
        /*095c*/ 	.word	0x000000c0
        /*0960*/ 	.short	0x010a
        /*0962*/ 	.byte	0xff
	.zero		1


	//   ....[132]....
        /*0964*/ 	.word	0x00009460
        /*0968*/ 	.word	0x00000002
        /*096c*/ 	.word	0x000000b0
        /*0970*/ 	.short	0x010a
        /*0972*/ 	.byte	0xff
	.zero		1


	//   ....[133]....
        /*0974*/ 	.word	0x000094c0
        /*0978*/ 	.word	0x00000000
        /*097c*/ 	.word	0x000000c0
        /*0980*/ 	.short	0x010a
        /*0982*/ 	.byte	0xff
	.zero		1


	//   ....[134]....
        /*0984*/ 	.word	0x00009520
        /*0988*/ 	.word	0x00000005
        /*098c*/ 	.word	0x00000008
        /*0990*/ 	.short	0x010a
        /*0992*/ 	.byte	0xff
	.zero		1


	//   ....[135]....
        /*0994*/ 	.word	0x00009600
        /*0998*/ 	.word	0x00000000
        /*099c*/ 	.word	0x00000008
        /*09a0*/ 	.short	0x010a
        /*09a2*/ 	.byte	0xff
	.zero		1


	//   ....[136]....
        /*09a4*/ 	.word	0x00009650
        /*09a8*/ 	.word	0x00000000
        /*09ac*/ 	.word	0x000000b0
        /*09b0*/ 	.short	0x010a
        /*09b2*/ 	.byte	0xff
	.zero		1


	//   ....[137]....
        /*09b4*/ 	.word	0x000096b0
        /*09b8*/ 	.word	0x00000000
        /*09bc*/ 	.word	0x000000f0
        /*09c0*/ 	.short	0x010a
        /*09c2*/ 	.byte	0xff
	.zero		1


	//   ....[138]....
        /*09c4*/ 	.word	0x00009710
        /*09c8*/ 	.word	0x00000000
        /*09cc*/ 	.word	0x00000000
        /*09d0*/ 	.short	0x010a
        /*09d2*/ 	.byte	0xff
	.zero		1


	//   ....[139]....
        /*09d4*/ 	.word	0x00009770
        /*09d8*/ 	.word	0x00000000
        /*09dc*/ 	.word	0x00000000
        /*09e0*/ 	.short	0x010a
        /*09e2*/ 	.byte	0xff
	.zero		1


	//   ....[140]....
        /*09e4*/ 	.word	0x000097d0
        /*09e8*/ 	.word	0x00000000
        /*09ec*/ 	.word	0x00000000
        /*09f0*/ 	.short	0x010a
        /*09f2*/ 	.byte	0xff
	.zero		1


	//   ....[141]....
        /*09f4*/ 	.word	0x00009830
        /*09f8*/ 	.word	0x00000000
        /*09fc*/ 	.word	0x00000000
        /*0a00*/ 	.short	0x010a
        /*0a02*/ 	.byte	0xff
	.zero		1


	//   ....[142]....
        /*0a04*/ 	.word	0x00009890
        /*0a08*/ 	.word	0x00000000
        /*0a0c*/ 	.word	0x00000130
        /*0a10*/ 	.short	0x010a
        /*0a12*/ 	.byte	0xff
	.zero		1


	//   ....[143]....
        /*0a14*/ 	.word	0x000098e0
        /*0a18*/ 	.word	0x00000008
        /*0a1c*/ 	.word	0x000000b0
        /*0a20*/ 	.short	0x010a
        /*0a22*/ 	.byte	0xff
	.zero		1


	//   ....[144]....
        /*0a24*/ 	.word	0x00009940
        /*0a28*/ 	.word	0x00000000
        /*0a2c*/ 	.word	0x000000a8
        /*0a30*/ 	.short	0x010a
        /*0a32*/ 	.byte	0xff
	.zero		1


	//   ....[145]....
        /*0a34*/ 	.word	0x000099a0
        /*0a38*/ 	.word	0x00000000
        /*0a3c*/ 	.word	0x00000080
        /*0a40*/ 	.short	0x010a
        /*0a42*/ 	.byte	0xff
	.zero		1


	//   ....[146]....
        /*0a44*/ 	.word	0x00009a00
        /*0a48*/ 	.word	0x00000000
        /*0a4c*/ 	.word	0x00000088
        /*0a50*/ 	.short	0x010a
        /*0a52*/ 	.byte	0xff
	.zero		1


	//   ....[147]....
        /*0a54*/ 	.word	0x00009a60
        /*0a58*/ 	.word	0x00000000
        /*0a5c*/ 	.word	0x00000090
        /*0a60*/ 	.short	0x010a
        /*0a62*/ 	.byte	0xff
	.zero		1


	//   ....[148]....
        /*0a64*/ 	.word	0x00009ac0
        /*0a68*/ 	.word	0x00000000
        /*0a6c*/ 	.word	0x00000098
        /*0a70*/ 	.short	0x010a
        /*0a72*/ 	.byte	0xff
	.zero		1


	//   ....[149]....
        /*0a74*/ 	.word	0x00009b20
        /*0a78*/ 	.word	0x00000000
        /*0a7c*/ 	.word	0x00000080
        /*0a80*/ 	.short	0x010a
        /*0a82*/ 	.byte	0xff
	.zero		1


	//   ....[150]....
        /*0a84*/ 	.word	0x00009b80
        /*0a88*/ 	.word	0x00000000
        /*0a8c*/ 	.word	0x00000088
        /*0a90*/ 	.short	0x010a
        /*0a92*/ 	.byte	0xff
	.zero		1


	//   ....[151]....
        /*0a94*/ 	.word	0x00009be0
        /*0a98*/ 	.word	0x00000000
        /*0a9c*/ 	.word	0x00000090
        /*0aa0*/ 	.short	0x010a
        /*0aa2*/ 	.byte	0xff
	.zero		1


	//   ....[152]....
        /*0aa4*/ 	.word	0x00009c30
        /*0aa8*/ 	.word	0x00000003
        /*0aac*/ 	.word	0x000000b0
        /*0ab0*/ 	.short	0x010a
        /*0ab2*/ 	.byte	0xff
	.zero		1


	//   ....[153]....
        /*0ab4*/ 	.word	0x00009c90
        /*0ab8*/ 	.word	0x00000002
        /*0abc*/ 	.word	0x00000060
        /*0ac0*/ 	.short	0x010a
        /*0ac2*/ 	.byte	0xff
	.zero		1


	//   ....[154]....
        /*0ac4*/ 	.word	0x00009ce0
        /*0ac8*/ 	.word	0x00000035
        /*0acc*/ 	.word	0x000000d0
        /*0ad0*/ 	.short	0x010a
        /*0ad2*/ 	.byte	0xff
	.zero		1


	//   ....[155]....
        /*0ad4*/ 	.word	0x00009d30
        /*0ad8*/ 	.word	0x00000002
        /*0adc*/ 	.word	0x00000060
        /*0ae0*/ 	.short	0x010a
        /*0ae2*/ 	.byte	0xff
	.zero		1


	//   ....[156]....
        /*0ae4*/ 	.word	0x00009d80
        /*0ae8*/ 	.word	0x00000002
        /*0aec*/ 	.word	0x00000060
        /*0af0*/ 	.short	0x010a
        /*0af2*/ 	.byte	0xff
	.zero		1


	//   ....[157]....
        /*0af4*/ 	.word	0x00009dd0
        /*0af8*/ 	.word	0x00000003
        /*0afc*/ 	.word	0x00000060
        /*0b00*/ 	.short	0x010a
        /*0b02*/ 	.byte	0xff
	.zero		1


	//----- nvinfo : EIATTR_NUM_MBARRIERS
	.align		4
.L_47:
        /*0b04*/ 	.byte	0x03, 0x38
        /*0b06*/ 	.short	0x0027


	//----- nvinfo : EIATTR_EXIT_INSTR_OFFSETS
	.align		4
        /*0b08*/ 	.byte	0x04, 0x1c
        /*0b0a*/ 	.short	(.L_49 - .L_48)


	//   ....[0]....
.L_48:
        /*0b0c*/ 	.word	0x00002ce0


	//   ....[1]....
        /*0b10*/ 	.word	0x000031d0


	//   ....[2]....
        /*0b14*/ 	.word	0x00003230


	//   ....[3]....
        /*0b18*/ 	.word	0x000045a0


	//   ....[4]....
        /*0b1c*/ 	.word	0x00005950


	//   ....[5]....
        /*0b20*/ 	.word	0x00005990


	//   ....[6]....
        /*0b24*/ 	.word	0x00008f40


	//   ....[7]....
        /*0b28*/ 	.word	0x00008fc0


	//   ....[8]....
        /*0b2c*/ 	.word	0x00008ff0


	//   ....[9]....
        /*0b30*/ 	.word	0x00009060


	//----- nvinfo : EIATTR_MAX_THREADS
	.align		4
.L_49:
        /*0b34*/ 	.byte	0x04, 0x05
        /*0b36*/ 	.short	(.L_51 - .L_50)
.L_50:
        /*0b38*/ 	.word	0x00000100
        /*0b3c*/ 	.word	0x00000001
        /*0b40*/ 	.word	0x00000001


	//----- nvinfo : EIATTR_CRS_STACK_SIZE
	.align		4
.L_51:
        /*0b44*/ 	.byte	0x04, 0x1e
        /*0b46*/ 	.short	(.L_53 - .L_52)
.L_52:
        /*0b48*/ 	.word	0x00000000


	//----- nvinfo : EIATTR_CBANK_PARAM_SIZE
	.align		4
.L_53:
        /*0b4c*/ 	.byte	0x03, 0x19
        /*0b4e*/ 	.short	0x0800


	//----- nvinfo : EIATTR_PARAM_CBANK
	.align		4
        /*0b50*/ 	.byte	0x04, 0x0a
        /*0b52*/ 	.short	(.L_55 - .L_54)
	.align		4
.L_54:
        /*0b54*/ 	.word	index@(.nv.constant0._ZN7cutlass13device_kernelINS_4gemm6kernel13GemmUniversalIN4cute5tupleIJiiiiEEENS1_10collective13CollectiveMmaINS1_35MainloopSm100TmaUmmaWarpSpecializedILi6ELi2ELi4ENS5_IJNS4_1CILi8EEENSA_ILi1EEESC_EEEEENS5_IJNSA_ILi128EEESF_NSA_ILi64EEEEEENS_6half_tENS5_IJSC_llEEESI_NS5_IJlSC_lEEENS4_8TiledMMAINS4_8MMA_AtomIJNS4_26SM100_MMA_F16BF16_2x1SM_SSISI_SI_fLi128ELi128ELNS4_4UMMA5MajorE1ELSP_0ELNSO_7ScaleInE0ELSQ_0EEEEEENS4_6LayoutINS5_IJSC_SC_SC_EEENS5_IJNSA_ILi0EEESV_SV_EEEEENS5_IJNS4_10UnderscoreESY_SY_EEEEENS4_18SM100_TMA_2SM_LOADENS4_14ComposedLayoutINS4_7SwizzleILi3ELi4ELi3EEENS4_18smem_ptr_flag_bitsILi16EEENST_INS5_IJSG_SB_EEENS5_IJSC_SG_EEEEEEEvNS4_8identityENS4_28SM100_TMA_2SM_LOAD_MULTICASTENS12_IS14_S16_NST_INS5_IJSB_SG_EEENS5_IJSG_SC_EEEEEEEvS1B_EENS_8epilogue10collective18CollectiveEpilogueINS1I_23Sm100TmaWarpSpecializedILi4ELi2ELi16ELb1ELb0EEEJNS5_IJSG_SF_SG_EEENS5_IJNST_ISG_SC_EENST_INS5_IJNSA_ILi16EEENSA_ILi2EEEEEES18_EEEEESI_SK_SI_SK_NS1I_6fusion15FusionCallbacksIS1M_NS1U_17LinearCombinationISI_fSI_fLNS_15FloatRoundStyleE2EEES1N_S1T_JEEENS4_5SM1004TMEM4LOAD26SM100_TMEM_LOAD_32dp32b16xENS4_13SM90_TMA_LOADENS12_INS13_ILi1ELi4ELi3EEES16_NST_INS5_IJSB_S1P_EEENS5_IJS1P_SC_EEEEEEENS4_39AutoVectorizingCopyWithAssumedAlignmentILi128EEENS4_14SM90_TMA_STOREES29_S2B_S2B_EEEvvEEEEvNT_6ParamsE)
        /*0b58*/ 	.short	0x0380
        /*0b5a*/ 	.short	0x0800


	//----- nvinfo : EIATTR_SW_WAR
	.align		4
.L_55:
        /*0b5c*/ 	.byte	0x04, 0x36
        /*0b5e*/ 	.short	(.L_57 - .L_56)
.L_56:
        /*0b60*/ 	.word	0x00000008
.L_57:


//--------------------- .nv.callgraph             --------------------------
	.section	.nv.callgraph,"",@"SHT_CUDA_CALLGRAPH"
	.align	4
	.sectionentsize	8
	.align		4
        /*0000*/ 	.word	0x00000000
	.align		4
        /*0004*/ 	.word	0xffffffff
	.align		4
        /*0008*/ 	.word	index@(_ZN7cutlass13device_kernelINS_4gemm6kernel13GemmUniversalIN4cute5tupleIJiiiiEEENS1_10collective13CollectiveMmaINS1_35MainloopSm100TmaUmmaWarpSpecializedILi6ELi2ELi4ENS5_IJNS4_1CILi8EEENSA_ILi1EEESC_EEEEENS5_IJNSA_ILi128EEESF_NSA_ILi64EEEEEENS_6half_tENS5_IJSC_llEEESI_NS5_IJlSC_lEEENS4_8TiledMMAINS4_8MMA_AtomIJNS4_26SM100_MMA_F16BF16_2x1SM_SSISI_SI_fLi128ELi128ELNS4_4UMMA5MajorE1ELSP_0ELNSO_7ScaleInE0ELSQ_0EEEEEENS4_6LayoutINS5_IJSC_SC_SC_EEENS5_IJNSA_ILi0EEESV_SV_EEEEENS5_IJNS4_10UnderscoreESY_SY_EEEEENS4_18SM100_TMA_2SM_LOADENS4_14ComposedLayoutINS4_7SwizzleILi3ELi4ELi3EEENS4_18smem_ptr_flag_bitsILi16EEENST_INS5_IJSG_SB_EEENS5_IJSC_SG_EEEEEEEvNS4_8identityENS4_28SM100_TMA_2SM_LOAD_MULTICASTENS12_IS14_S16_NST_INS5_IJSB_SG_EEENS5_IJSG_SC_EEEEEEEvS1B_EENS_8epilogue10collective18CollectiveEpilogueINS1I_23Sm100TmaWarpSpecializedILi4ELi2ELi16ELb1ELb0EEEJNS5_IJSG_SF_SG_EEENS5_IJNST_ISG_SC_EENST_INS5_IJNSA_ILi16EEENSA_ILi2EEEEEES18_EEEEESI_SK_SI_SK_NS1I_6fusion15FusionCallbacksIS1M_NS1U_17LinearCombinationISI_fSI_fLNS_15FloatRoundStyleE2EEES1N_S1T_JEEENS4_5SM1004TMEM4LOAD26SM100_TMEM_LOAD_32dp32b16xENS4_13SM90_TMA_LOADENS12_INS13_ILi1ELi4ELi3EEES16_NST_INS5_IJSB_S1P_EEENS5_IJS1P_SC_EEEEEEENS4_39AutoVectorizingCopyWithAssumedAlignmentILi128EEENS4_14SM90_TMA_STOREES29_S2B_S2B_EEEvvEEEEvNT_6ParamsE)
	.align		4
        /*000c*/ 	.word	index@(__assertfail)
	.align		4
        /*0010*/ 	.word	0x00000000
	.align		4
        /*0014*/ 	.word	0xfffffffe
	.align		4
        /*0018*/ 	.word	0x00000000
	.align		4
        /*001c*/ 	.word	0xfffffffd
	.align		4
        /*0020*/ 	.word	0x00000000
	.align		4
        /*0024*/ 	.word	0xfffffffc


//--------------------- .nv.constant4             --------------------------
	.section	.nv.constant4,"a",@progbits
	.align	8
	.align		8
.nv.constant4:
        /*0000*/ 	.dword	__assertfail
	.align		8
        /*0008*/ 	.dword	__unnamed_1
	.align		8
        /*0010*/ 	.dword	__unnamed_2
	.align		8
        /*0018*/ 	.dword	_ZN40_INTERNAL_3990f9bc_4_k_cu_42aa753d_430854cuda3std3__45__cpo5beginE
	.align		8
        /*0020*/ 	.dword	_ZN40_INTERNAL_3990f9bc_4_k_cu_42aa753d_430854cuda3std3__45__cpo3endE
	.align		8
        /*0028*/ 	.dword	_ZN40_INTERNAL_3990f9bc_4_k_cu_42aa753d_430854cuda3std3__45__cpo6cbeginE
	.align		8
        /*0030*/ 	.dword	_ZN40_INTERNAL_3990f9bc_4_k_cu_42aa753d_430854cuda3std3__45__cpo4cendE
	.align		8
        /*0038*/ 	.dword	_ZN40_INTERNAL_3990f9bc_4_k_cu_42aa753d_430854cuda3std3__442_GLOBAL__N__3990f9bc_4_k_cu_42aa753d_430856ignoreE
	.align		8
        /*0040*/ 	.dword	_ZN40_INTERNAL_3990f9bc_4_k_cu_42aa753d_430854cuda3std3__419piecewise_constructE
	.align		8
        /*0048*/ 	.dword	_ZN40_INTERNAL_3990f9bc_4_k_cu_42aa753d_430854cuda3std3__48in_placeE
	.align		8
        /*0050*/ 	.dword	_ZN40_INTERNAL_3990f9bc_4_k_cu_42aa753d_430854cuda3std6ranges3__45__cpo4swapE
	.align		8
        /*0058*/ 	.dword	_ZN40_INTERNAL_3990f9bc_4_k_cu_42aa753d_430854cuda3std6ranges3__45__cpo9iter_moveE
	.align		8
        /*0060*/ 	.dword	_ZN40_INTERNAL_3990f9bc_4_k_cu_42aa753d_430854cute7productE
	.align		8
        /*0068*/ 	.dword	_ZN40_INTERNAL_3990f9bc_4_k_cu_42aa753d_430854cute1_E
	.align		8
        /*0070*/ 	.dword	$str$25
	.align		8
        /*0078*/ 	.dword	$str$26
	.align		8
        /*0080*/ 	.dword	$str$27
	.align		8
        /*0088*/ 	.dword	$str$28


//--------------------- .text._ZN7cutlass13device_kernelINS_4gemm6kernel13GemmUniversalIN4cute5tupleIJiiiiEEENS1_10collective13CollectiveMmaINS1_35MainloopSm100TmaUmmaWarpSpecializedILi6ELi2ELi4ENS5_IJNS4_1CILi8EEENSA_ILi1EEESC_EEEEENS5_IJNSA_ILi128EEESF_NSA_ILi64EEEEEENS_6half_tENS5_IJSC_llEEESI_NS5_IJlSC_lEEENS4_8TiledMMAINS4_8MMA_AtomIJNS4_26SM100_MMA_F16BF16_2x1SM_SSISI_SI_fLi128ELi128ELNS4_4UMMA5MajorE1ELSP_0ELNSO_7ScaleInE0ELSQ_0EEEEEENS4_6LayoutINS5_IJSC_SC_SC_EEENS5_IJNSA_ILi0EEESV_SV_EEEEENS5_IJNS4_10UnderscoreESY_SY_EEEEENS4_18SM100_TMA_2SM_LOADENS4_14ComposedLayoutINS4_7SwizzleILi3ELi4ELi3EEENS4_18smem_ptr_flag_bitsILi16EEENST_INS5_IJSG_SB_EEENS5_IJSC_SG_EEEEEEEvNS4_8identityENS4_28SM100_TMA_2SM_LOAD_MULTICASTENS12_IS14_S16_NST_INS5_IJSB_SG_EEENS5_IJSG_SC_EEEEEEEvS1B_EENS_8epilogue10collective18CollectiveEpilogueINS1I_23Sm100TmaWarpSpecializedILi4ELi2ELi16ELb1ELb0EEEJNS5_IJSG_SF_SG_EEENS5_IJNST_ISG_SC_EENST_INS5_IJNSA_ILi16EEENSA_ILi2EEEEEES18_EEEEESI_SK_SI_SK_NS1I_6fusion15FusionCallbacksIS1M_NS1U_17LinearCombinationISI_fSI_fLNS_15FloatRoundStyleE2EEES1N_S1T_JEEENS4_5SM1004TMEM4LOAD26SM100_TMEM_LOAD_32dp32b16xENS4_13SM90_TMA_LOADENS12_INS13_ILi1ELi4ELi3EEES16_NST_INS5_IJSB_S1P_EEENS5_IJS1P_SC_EEEEEEENS4_39AutoVectorizingCopyWithAssumedAlignmentILi128EEENS4_14SM90_TMA_STOREES29_S2B_S2B_EEEvvEEEEvNT_6ParamsE --------------------------
	.section	.text._ZN7cutlass13device_kernelINS_4gemm6kernel13GemmUniversalIN4cute5tupleIJiiiiEEENS1_10collective13CollectiveMmaINS1_35MainloopSm100TmaUmmaWarpSpecializedILi6ELi2ELi4ENS5_IJNS4_1CILi8EEENSA_ILi1EEESC_EEEEENS5_IJNSA_ILi128EEESF_NSA_ILi64EEEEEENS_6half_tENS5_IJSC_llEEESI_NS5_IJlSC_lEEENS4_8TiledMMAINS4_8MMA_AtomIJNS4_26SM100_MMA_F16BF16_2x1SM_SSISI_SI_fLi128ELi128ELNS4_4UMMA5MajorE1ELSP_0ELNSO_7ScaleInE0ELSQ_0EEEEEENS4_6LayoutINS5_IJSC_SC_SC_EEENS5_IJNSA_ILi0EEESV_SV_EEEEENS5_IJNS4_10UnderscoreESY_SY_EEEEENS4_18SM100_TMA_2SM_LOADENS4_14ComposedLayoutINS4_7SwizzleILi3ELi4ELi3EEENS4_18smem_ptr_flag_bitsILi16EEENST_INS5_IJSG_SB_EEENS5_IJSC_SG_EEEEEEEvNS4_8identityENS4_28SM100_TMA_2SM_LOAD_MULTICASTENS12_IS14_S16_NST_INS5_IJSB_SG_EEENS5_IJSG_SC_EEEEEEEvS1B_EENS_8epilogue10collective18CollectiveEpilogueINS1I_23Sm100TmaWarpSpecializedILi4ELi2ELi16ELb1ELb0EEEJNS5_IJSG_SF_SG_EEENS5_IJNST_ISG_SC_EENST_INS5_IJNSA_ILi16EEENSA_ILi2EEEEEES18_EEEEESI_SK_SI_SK_NS1I_6fusion15FusionCallbacksIS1M_NS1U_17LinearCombinationISI_fSI_fLNS_15FloatRoundStyleE2EEES1N_S1T_JEEENS4_5SM1004TMEM4LOAD26SM100_TMEM_LOAD_32dp32b16xENS4_13SM90_TMA_LOADENS12_INS13_ILi1ELi4ELi3EEES16_NST_INS5_IJSB_S1P_EEENS5_IJS1P_SC_EEEEEEENS4_39AutoVectorizingCopyWithAssumedAlignmentILi128EEENS4_14SM90_TMA_STOREES29_S2B_S2B_EEEvvEEEEvNT_6ParamsE,"ax",@progbits
	.align	128
.text._ZN7cutlass13device_kernelINS_4gemm6kernel13GemmUniversalIN4cute5tupleIJiiiiEEENS1_10collective13CollectiveMmaINS1_35MainloopSm100TmaUmmaWarpSpecializedILi6ELi2ELi4ENS5_IJNS4_1CILi8EEENSA_ILi1EEESC_EEEEENS5_IJNSA_ILi128EEESF_NSA_ILi64EEEEEENS_6half_tENS5_IJSC_llEEESI_NS5_IJlSC_lEEENS4_8TiledMMAINS4_8MMA_AtomIJNS4_26SM100_MMA_F16BF16_2x1SM_SSISI_SI_fLi128ELi128ELNS4_4UMMA5MajorE1ELSP_0ELNSO_7ScaleInE0ELSQ_0EEEEEENS4_6LayoutINS5_IJSC_SC_SC_EEENS5_IJNSA_ILi0EEESV_SV_EEEEENS5_IJNS4_10UnderscoreESY_SY_EEEEENS4_18SM100_TMA_2SM_LOADENS4_14ComposedLayoutINS4_7SwizzleILi3ELi4ELi3EEENS4_18smem_ptr_flag_bitsILi16EEENST_INS5_IJSG_SB_EEENS5_IJSC_SG_EEEEEEEvNS4_8identityENS4_28SM100_TMA_2SM_LOAD_MULTICASTENS12_IS14_S16_NST_INS5_IJSB_SG_EEENS5_IJSG_SC_EEEEEEEvS1B_EENS_8epilogue10collective18CollectiveEpilogueINS1I_23Sm100TmaWarpSpecializedILi4ELi2ELi16ELb1ELb0EEEJNS5_IJSG_SF_SG_EEENS5_IJNST_ISG_SC_EENST_INS5_IJNSA_ILi16EEENSA_ILi2EEEEEES18_EEEEESI_SK_SI_SK_NS1I_6fusion15FusionCallbacksIS1M_NS1U_17LinearCombinationISI_fSI_fLNS_15FloatRoundStyleE2EEES1N_S1T_JEEENS4_5SM1004TMEM4LOAD26SM100_TMEM_LOAD_32dp32b16xENS4_13SM90_TMA_LOADENS12_INS13_ILi1ELi4ELi3EEES16_NST_INS5_IJSB_S1P_EEENS5_IJS1P_SC_EEEEEEENS4_39AutoVectorizingCopyWithAssumedAlignmentILi128EEENS4_14SM90_TMA_STOREES29_S2B_S2B_EEEvvEEEEvNT_6ParamsE:
        .type           _ZN7cutlass13device_kernelINS_4gemm6kernel13GemmUniversalIN4cute5tupleIJiiiiEEENS1_10collective13CollectiveMmaINS1_35MainloopSm100TmaUmmaWarpSpecializedILi6ELi2ELi4ENS5_IJNS4_1CILi8EEENSA_ILi1EEESC_EEEEENS5_IJNSA_ILi128EEESF_NSA_ILi64EEEEEENS_6half_tENS5_IJSC_llEEESI_NS5_IJlSC_lEEENS4_8TiledMMAINS4_8MMA_AtomIJNS4_26SM100_MMA_F16BF16_2x1SM_SSISI_SI_fLi128ELi128ELNS4_4UMMA5MajorE1ELSP_0ELNSO_7ScaleInE0ELSQ_0EEEEEENS4_6LayoutINS5_IJSC_SC_SC_EEENS5_IJNSA_ILi0EEESV_SV_EEEEENS5_IJNS4_10UnderscoreESY_SY_EEEEENS4_18SM100_TMA_2SM_LOADENS4_14ComposedLayoutINS4_7SwizzleILi3ELi4ELi3EEENS4_18smem_ptr_flag_bitsILi16EEENST_INS5_IJSG_SB_EEENS5_IJSC_SG_EEEEEEEvNS4_8identityENS4_28SM100_TMA_2SM_LOAD_MULTICASTENS12_IS14_S16_NST_INS5_IJSB_SG_EEENS5_IJSG_SC_EEEEEEEvS1B_EENS_8epilogue10collective18CollectiveEpilogueINS1I_23Sm100TmaWarpSpecializedILi4ELi2ELi16ELb1ELb0EEEJNS5_IJSG_SF_SG_EEENS5_IJNST_ISG_SC_EENST_INS5_IJNSA_ILi16EEENSA_ILi2EEEEEES18_EEEEESI_SK_SI_SK_NS1I_6fusion15FusionCallbacksIS1M_NS1U_17LinearCombinationISI_fSI_fLNS_15FloatRoundStyleE2EEES1N_S1T_JEEENS4_5SM1004TMEM4LOAD26SM100_TMEM_LOAD_32dp32b16xENS4_13SM90_TMA_LOADENS12_INS13_ILi1ELi4ELi3EEES16_NST_INS5_IJSB_S1P_EEENS5_IJS1P_SC_EEEEEEENS4_39AutoVectorizingCopyWithAssumedAlignmentILi128EEENS4_14SM90_TMA_STOREES29_S2B_S2B_EEEvvEEEEvNT_6ParamsE,@function
        .size           _ZN7cutlass13device_kernelINS_4gemm6kernel13GemmUniversalIN4cute5tupleIJiiiiEEENS1_10collective13CollectiveMmaINS1_35MainloopSm100TmaUmmaWarpSpecializedILi6ELi2ELi4ENS5_IJNS4_1CILi8EEENSA_ILi1EEESC_EEEEENS5_IJNSA_ILi128EEESF_NSA_ILi64EEEEEENS_6half_tENS5_IJSC_llEEESI_NS5_IJlSC_lEEENS4_8TiledMMAINS4_8MMA_AtomIJNS4_26SM100_MMA_F16BF16_2x1SM_SSISI_SI_fLi128ELi128ELNS4_4UMMA5MajorE1ELSP_0ELNSO_7ScaleInE0ELSQ_0EEEEEENS4_6LayoutINS5_IJSC_SC_SC_EEENS5_IJNSA_ILi0EEESV_SV_EEEEENS5_IJNS4_10UnderscoreESY_SY_EEEEENS4_18SM100_TMA_2SM_LOADENS4_14ComposedLayoutINS4_7SwizzleILi3ELi4ELi3EEENS4_18smem_ptr_flag_bitsILi16EEENST_INS5_IJSG_SB_EEENS5_IJSC_SG_EEEEEEEvNS4_8identityENS4_28SM100_TMA_2SM_LOAD_MULTICASTENS12_IS14_S16_NST_INS5_IJSB_SG_EEENS5_IJSG_SC_EEEEEEEvS1B_EENS_8epilogue10collective18CollectiveEpilogueINS1I_23Sm100TmaWarpSpecializedILi4ELi2ELi16ELb1ELb0EEEJNS5_IJSG_SF_SG_EEENS5_IJNST_ISG_SC_EENST_INS5_IJNSA_ILi16EEENSA_ILi2EEEEEES18_EEEEESI_SK_SI_SK_NS1I_6fusion15FusionCallbacksIS1M_NS1U_17LinearCombinationISI_fSI_fLNS_15FloatRoundStyleE2EEES1N_S1T_JEEENS4_5SM1004TMEM4LOAD26SM100_TMEM_LOAD_32dp32b16xENS4_13SM90_TMA_LOADENS12_INS13_ILi1ELi4ELi3EEES16_NST_INS5_IJSB_S1P_EEENS5_IJS1P_SC_EEEEEEENS4_39AutoVectorizingCopyWithAssumedAlignmentILi128EEENS4_14SM90_TMA_STOREES29_S2B_S2B_EEEvvEEEEvNT_6ParamsE,(.L_x_203 - _ZN7cutlass13device_kernelINS_4gemm6kernel13GemmUniversalIN4cute5tupleIJiiiiEEENS1_10collective13CollectiveMmaINS1_35MainloopSm100TmaUmmaWarpSpecializedILi6ELi2ELi4ENS5_IJNS4_1CILi8EEENSA_ILi1EEESC_EEEEENS5_IJNSA_ILi128EEESF_NSA_ILi64EEEEEENS_6half_tENS5_IJSC_llEEESI_NS5_IJlSC_lEEENS4_8TiledMMAINS4_8MMA_AtomIJNS4_26SM100_MMA_F16BF16_2x1SM_SSISI_SI_fLi128ELi128ELNS4_4UMMA5MajorE1ELSP_0ELNSO_7ScaleInE0ELSQ_0EEEEEENS4_6LayoutINS5_IJSC_SC_SC_EEENS5_IJNSA_ILi0EEESV_SV_EEEEENS5_IJNS4_10UnderscoreESY_SY_EEEEENS4_18SM100_TMA_2SM_LOADENS4_14ComposedLayoutINS4_7SwizzleILi3ELi4ELi3EEENS4_18smem_ptr_flag_bitsILi16EEENST_INS5_IJSG_SB_EEENS5_IJSC_SG_EEEEEEEvNS4_8identityENS4_28SM100_TMA_2SM_LOAD_MULTICASTENS12_IS14_S16_NST_INS5_IJSB_SG_EEENS5_IJSG_SC_EEEEEEEvS1B_EENS_8epilogue10collective18CollectiveEpilogueINS1I_23Sm100TmaWarpSpecializedILi4ELi2ELi16ELb1ELb0EEEJNS5_IJSG_SF_SG_EEENS5_IJNST_ISG_SC_EENST_INS5_IJNSA_ILi16EEENSA_ILi2EEEEEES18_EEEEESI_SK_SI_SK_NS1I_6fusion15FusionCallbacksIS1M_NS1U_17LinearCombinationISI_fSI_fLNS_15FloatRoundStyleE2EEES1N_S1T_JEEENS4_5SM1004TMEM4LOAD26SM100_TMEM_LOAD_32dp32b16xENS4_13SM90_TMA_LOADENS12_INS13_ILi1ELi4ELi3EEES16_NST_INS5_IJSB_S1P_EEENS5_IJS1P_SC_EEEEEEENS4_39AutoVectorizingCopyWithAssumedAlignmentILi128EEENS4_14SM90_TMA_STOREES29_S2B_S2B_EEEvvEEEEvNT_6ParamsE)
        .other          _ZN7cutlass13device_kernelINS_4gemm6kernel13GemmUniversalIN4cute5tupleIJiiiiEEENS1_10collective13CollectiveMmaINS1_35MainloopSm100TmaUmmaWarpSpecializedILi6ELi2ELi4ENS5_IJNS4_1CILi8EEENSA_ILi1EEESC_EEEEENS5_IJNSA_ILi128EEESF_NSA_ILi64EEEEEENS_6half_tENS5_IJSC_llEEESI_NS5_IJlSC_lEEENS4_8TiledMMAINS4_8MMA_AtomIJNS4_26SM100_MMA_F16BF16_2x1SM_SSISI_SI_fLi128ELi128ELNS4_4UMMA5MajorE1ELSP_0ELNSO_7ScaleInE0ELSQ_0EEEEEENS4_6LayoutINS5_IJSC_SC_SC_EEENS5_IJNSA_ILi0EEESV_SV_EEEEENS5_IJNS4_10UnderscoreESY_SY_EEEEENS4_18SM100_TMA_2SM_LOADENS4_14ComposedLayoutINS4_7SwizzleILi3ELi4ELi3EEENS4_18smem_ptr_flag_bitsILi16EEENST_INS5_IJSG_SB_EEENS5_IJSC_SG_EEEEEEEvNS4_8identityENS4_28SM100_TMA_2SM_LOAD_MULTICASTENS12_IS14_S16_NST_INS5_IJSB_SG_EEENS5_IJSG_SC_EEEEEEEvS1B_EENS_8epilogue10collective18CollectiveEpilogueINS1I_23Sm100TmaWarpSpecializedILi4ELi2ELi16ELb1ELb0EEEJNS5_IJSG_SF_SG_EEENS5_IJNST_ISG_SC_EENST_INS5_IJNSA_ILi16EEENSA_ILi2EEEEEES18_EEEEESI_SK_SI_SK_NS1I_6fusion15FusionCallbacksIS1M_NS1U_17LinearCombinationISI_fSI_fLNS_15FloatRoundStyleE2EEES1N_S1T_JEEENS4_5SM1004TMEM4LOAD26SM100_TMEM_LOAD_32dp32b16xENS4_13SM90_TMA_LOADENS12_INS13_ILi1ELi4ELi3EEES16_NST_INS5_IJSB_S1P_EEENS5_IJS1P_SC_EEEEEEENS4_39AutoVectorizingCopyWithAssumedAlignmentILi128EEENS4_14SM90_TMA_STOREES29_S2B_S2B_EEEvvEEEEvNT_6ParamsE,@"STO_CUDA_ENTRY STV_DEFAULT"
_ZN7cutlass13device_kernelINS_4gemm6kernel13GemmUniversalIN4cute5tupleIJiiiiEEENS1_10collective13CollectiveMmaINS1_35MainloopSm100TmaUmmaWarpSpecializedILi6ELi2ELi4ENS5_IJNS4_1CILi8EEENSA_ILi1EEESC_EEEEENS5_IJNSA_ILi128EEESF_NSA_ILi64EEEEEENS_6half_tENS5_IJSC_llEEESI_NS5_IJlSC_lEEENS4_8TiledMMAINS4_8MMA_AtomIJNS4_26SM100_MMA_F16BF16_2x1SM_SSISI_SI_fLi128ELi128ELNS4_4UMMA5MajorE1ELSP_0ELNSO_7ScaleInE0ELSQ_0EEEEEENS4_6LayoutINS5_IJSC_SC_SC_EEENS5_IJNSA_ILi0EEESV_SV_EEEEENS5_IJNS4_10UnderscoreESY_SY_EEEEENS4_18SM100_TMA_2SM_LOADENS4_14ComposedLayoutINS4_7SwizzleILi3ELi4ELi3EEENS4_18smem_ptr_flag_bitsILi16EEENST_INS5_IJSG_SB_EEENS5_IJSC_SG_EEEEEEEvNS4_8identityENS4_28SM100_TMA_2SM_LOAD_MULTICASTENS12_IS14_S16_NST_INS5_IJSB_SG_EEENS5_IJSG_SC_EEEEEEEvS1B_EENS_8epilogue10collective18CollectiveEpilogueINS1I_23Sm100TmaWarpSpecializedILi4ELi2ELi16ELb1ELb0EEEJNS5_IJSG_SF_SG_EEENS5_IJNST_ISG_SC_EENST_INS5_IJNSA_ILi16EEENSA_ILi2EEEEEES18_EEEEESI_SK_SI_SK_NS1I_6fusion15FusionCallbacksIS1M_NS1U_17LinearCombinationISI_fSI_fLNS_15FloatRoundStyleE2EEES1N_S1T_JEEENS4_5SM1004TMEM4LOAD26SM100_TMEM_LOAD_32dp32b16xENS4_13SM90_TMA_LOADENS12_INS13_ILi1ELi4ELi3EEES16_NST_INS5_IJSB_S1P_EEENS5_IJS1P_SC_EEEEEEENS4_39AutoVectorizingCopyWithAssumedAlignmentILi128EEENS4_14SM90_TMA_STOREES29_S2B_S2B_EEEvvEEEEvNT_6ParamsE:
[----:B------:R-:W1:Y:S01]  /*0000*/  LDC R1, c[0x0][0x37c] ;  /* 0x0000df00ff017b82 */ /* 0x000e620000000800 */
[----:B------:R-:W2:Y:S01]  /*0010*/  S2R R60, SR_TID.X ;  /* 0x00000000003c7919 */ /* 0x000ea20000002100 */
[----:B------:R-:W3:Y:S06]  /*0020*/  LDCU.64 UR8, c[0x0][0x890] ;  /* 0x00011200ff0877ac */ /* 0x000eec0008000a00 */
[----:B------:R-:W4:Y:S01]  /*0030*/  S2UR UR47, SR_CgaCtaId ;  /* 0x00000000002f79c3 */ /* 0x000f220000008800 */
[----:B------:R-:W-:Y:S02]  /*0040*/  PRMT R46, RZ, 0x7610, R46 ;  /* 0x00007610ff2e7816 */ /* 0x000fe4000000002e */
[----:B------:R-:W-:Y:S01]  /*0050*/  ELECT P1, URZ, PT ;  /* 0x0000000000ff782f */ /* 0x000fe20003820000 */
[----:B---3--:R-:W-:-:S04]  /*0060*/  UISETP.NE.U32.AND UP0, UPT, UR8, URZ, UPT ;  /* 0x000000ff0800728c */ /* 0x008fc8000bf05070 */
[----:B------:R-:W-:Y:S02]  /*0070*/  UISETP.NE.AND.EX UP0, UPT, UR9, URZ, UPT, UP0 ;  /* 0x000000ff0900728c */ /* 0x000fe4000bf05300 */
[----:B----4-:R-:W-:Y:S02]  /*0080*/  ULOP3.LUT UR48, UR47, 0x1, URZ, 0xc0, !UPT ;  /* 0x000000012f307892 */ /* 0x010fe4000f8ec0ff */
[----:B------:R-:W-:Y:S01]  /*0090*/  ULOP3.LUT UR49, UR47, 0x1, URZ, 0x3c, !UPT ;  /* 0x000000012f317892 */ /* 0x000fe2000f8e3cff */
[----:B--2---:R-:W-:-:S05]  /*00a0*/  SHF.R.U32.HI R47, RZ, 0x5, R60 ;  /* 0x00000005ff2f7819 */ /* 0x004fca000001163c */
[----:B------:R-:W2:Y:S02]  /*00b0*/  SHFL.IDX PT, R0, R47, RZ, 0x1f ;  /* 0x00001fff2f007589 */ /* 0x000ea400000e0000 */
[----:B--2---:R-:W-:Y:S01]  /*00c0*/  R2UR UR18, R0 ;  /* 0x00000000001272ca */ /* 0x004fe200000e0000 */
[----:B-1----:R-:W-:-:S14]  /*00d0*/  BRA.U UP0, `(.L_x_0) ;  /* 0x0000000100307547 */ /* 0x002fdc000b800000 */
[----:B------:R-:W1:Y:S02]  /*00e0*/  LDCU.64 UR4, c[0x0][0x888] ;  /* 0x00011100ff0477ac */ /* 0x000e640008000a00 */
[----:B-1----:R-:W-:-:S04]  /*00f0*/  UISETP.NE.U32.AND UP0, UPT, UR4, URZ, UPT ;  /* 0x000000ff0400728c */ /* 0x002fc8000bf05070 */
[----:B------:R-:W-:-:S09]  /*0100*/  UISETP.NE.AND.EX UP0, UPT, UR5, URZ, UPT, UP0 ;  /* 0x000000ff0500728c */ /* 0x000fd2000bf05300 */
[----:B------:R-:W-:Y:S05]  /*0110*/  BRA.U !UP0, `(.L_x_1) ;  /* 0x0000000108147547 */ /* 0x000fea000b800000 */
[----:B------:R-:W1:Y:S01]  /*0120*/  LDC.64 R2, c[0x0][0x888] ;  /* 0x00022200ff027b82 */ /* 0x000e620000000a00 */
[----:B------:R-:W1:Y:S02]  /*0130*/  LDCU.64 UR4, c[0x0][0x358] ;  /* 0x00006b00ff0477ac */ /* 0x000e640008000a00 */
[----:B-1----:R1:W5:Y:S01]  /*0140*/  LDG.E R27, desc[UR4][R2.64] ;  /* 0x00000004021b7981 */ /* 0x002362000c1e1900 */
[----:B------:R-:W-:Y:S01]  /*0150*/  HFMA2 R46, -RZ, RZ, 0, 5.9604644775390625e-08 ;  /* 0x00000001ff2e7431 */ /* 0x000fe200000001ff */
[----:B------:R-:W-:Y:S05]  /*0160*/  BRA `(.L_x_0) ;  /* 0x00000000000c7947 */ /* 0x000fea0003800000 */
.L_x_1:
[----:B------:R-:W1:Y:S01]  /*0170*/  LDCU UR4, c[0x0][0x880] ;  /* 0x00011000ff0477ac */ /* 0x000e620008000800 */
[----:B------:R-:W-:Y:S01]  /*0180*/  HFMA2 R46, -RZ, RZ, 0, 5.9604644775390625e-08 ;  /* 0x00000001ff2e7431 */ /* 0x000fe200000001ff */
[----:B-1----:R-:W-:-:S07]  /*0190*/  MOV R27, UR4 ;  /* 0x00000004001b7c02 */ /* 0x002fce0008000f00 */
.L_x_0:
[----:B------:R-:W2:Y:S02]  /*01a0*/  LDCU.64 UR4, c[0x0][0x8b0] ;  /* 0x00011600ff0477ac */ /* 0x000ea40008000a00 */
[----:B--2---:R-:W-:-:S04]  /*01b0*/  UISETP.NE.U32.AND UP0, UPT, UR4, URZ, UPT ;  /* 0x000000ff0400728c */ /* 0x004fc8000bf05070 */
[----:B------:R-:W-:-:S09]  /*01c0*/  UISETP.NE.AND.EX UP0, UPT, UR5, URZ, UPT, UP0 ;  /* 0x000000ff0500728c */ /* 0x000fd2000bf05300 */
[----:B------:R-:W-:Y:S05]  /*01d0*/  BRA.U UP0, `(.L_x_2) ;  /* 0x0000000100287547 */ /* 0x000fea000b800000 */
[----:B------:R-:W2:Y:S02]  /*01e0*/  LDCU.64 UR4, c[0x0][0x8a8] ;  /* 0x00011500ff0477ac */ /* 0x000ea40008000a00 */
[----:B--2---:R-:W-:-:S04]  /*01f0*/  UISETP.NE.U32.AND UP0, UPT, UR4, URZ, UPT ;  /* 0x000000ff0400728c */ /* 0x004fc8000bf05070 */
[----:B------:R-:W-:-:S09]  /*0200*/  UISETP.NE.AND.EX UP0, UPT, UR5, URZ, UPT, UP0 ;  /* 0x000000ff0500728c */ /* 0x000fd2000bf05300 */
[----:B------:R-:W-:Y:S05]  /*0210*/  BRA.U !UP0, `(.L_x_3) ;  /* 0x0000000108107547 */ /* 0x000fea000b800000 */
[----:B------:R-:W2:Y:S01]  /*0220*/  LDC.64 R24, c[0x0][0x8a8] ;  /* 0x00022a00ff187b82 */ /* 0x000ea20000000a00 */
[----:B------:R-:W2:Y:S02]  /*0230*/  LDCU.64 UR4, c[0x0][0x358] ;  /* 0x00006b00ff0477ac */ /* 0x000ea40008000a00 */
[----:B--2---:R2:W5:Y:S01]  /*0240*/  LDG.E R24, desc[UR4][R24.64] ;  /* 0x0000000418187981 */ /* 0x004562000c1e1900 */
[----:B------:R-:W-:Y:S05]  /*0250*/  BRA `(.L_x_2) ;  /* 0x0000000000087947 */ /* 0x000fea0003800000 */
.L_x_3:
[----:B------:R-:W2:Y:S02]  /*0260*/  LDCU UR4, c[0x0][0x8a0] ;  /* 0x00011400ff0477ac */ /* 0x000ea40008000800 */
[----:B--2---:R-:W-:Y:S02]  /*0270*/  MOV R24, UR4 ;  /* 0x0000000400187c02 */ /* 0x004fe40008000f00 */
.L_x_2:
[----:B------:R-:W-:Y:S01]  /*0280*/  IMAD.U32 R0, RZ, RZ, UR18 ;  /* 0x00000012ff007e24 */ /* 0x000fe2000f8e00ff */
[----:B------:R-:W-:Y:S04]  /*0290*/  BSSY.RECONVERGENT B0, `(.L_x_4) ;  /* 0x000000c000007945 */ /* 0x000fe80003800200 */
[C---:B------:R-:W-:Y:S02]  /*02a0*/  ISETP.NE.OR P2, PT, R0.reuse, 0x1, !P1 ;  /* 0x000000010000780c */ /* 0x040fe40004f45670 */
[----:B------:R-:W-:-:S11]  /*02b0*/  ISETP.NE.OR P0, PT, R0, 0x3, !P1 ;  /* 0x000000030000780c */ /* 0x000fd60004f05670 */
[----:B------:R-:W-:Y:S05]  /*02c0*/  @P2 BRA `(.L_x_5) ;  /* 0x0000000000202947 */ /* 0x000fea0003800000 */
[----:B------:R-:W3:Y:S02]  /*02d0*/  LDCU.64 UR4, c[0x0][0x348] ;  /* 0x00006900ff0477ac */ /* 0x000ee40008000a00 */
[----:B---3--:R-:W-:Y:S02]  /*02e0*/  UIADD3 UR6, UP1, UPT, UR4, 0x80, URZ ;  /* 0x0000008004067890 */ /* 0x008fe4000ff3e0ff */
[----:B------:R-:W-:Y:S02]  /*02f0*/  UIADD3 UR4, UP0, UPT, UR4, 0x180, URZ ;  /* 0x0000018004047890 */ /* 0x000fe4000ff1e0ff */
[----:B------:R-:W-:Y:S02]  /*0300*/  UIADD3.X UR7, UPT, UPT, URZ, UR5, URZ, UP1, !UPT ;  /* 0x00000005ff077290 */ /* 0x000fe40008ffe4ff */
[----:B------:R-:W-:-:S07]  /*0310*/  UIADD3.X UR5, UPT, UPT, URZ, UR5, URZ, UP0, !UPT ;  /* 0x00000005ff057290 */ /* 0x000fce00087fe4ff */
[----:B------:R3:W-:Y:S02]  /*0320*/  UTMACCTL.PF [UR6] ;  /* 0x00000000060079b9 */ /* 0x0007e40008040000 */
[----:B------:R3:W-:Y:S02]  /*0330*/  UTMACCTL.PF [UR4] ;  /* 0x00000000040079b9 */ /* 0x0007e40008040000 */
[----:B---3--:R-:W-:Y:S01]  /*0340*/  NOP ;  /* 0x0000000000007918 */ /* 0x008fe20000000000 */
.L_x_5:
[----:B------:R-:W-:Y:S05]  /*0350*/  BSYNC.RECONVERGENT B0 ;  /* 0x0000000000007941 */ /* 0x000fea0003800200 */
.L_x_4:
[----:B------:R-:W-:Y:S04]  /*0360*/  BSSY.RECONVERGENT B0, `(.L_x_6) ;  /* 0x000000a000007945 */ /* 0x000fe80003800200 */
        /* <DEDUP_REMOVED lines=9> */
.L_x_7:
[----:B------:R-:W-:Y:S05]  /*0400*/  BSYNC.RECONVERGENT B0 ;  /* 0x0000000000007941 */ /* 0x000fea0003800200 */
.L_x_6:
[----:B------:R-:W3:Y:S01]  /*0410*/  LDCU.64 UR4, c[0x0][0x888] ;  /* 0x00011100ff0477ac */ /* 0x000ee20008000a00 */
[----:B------:R-:W-:Y:S02]  /*0420*/  UISETP.EQ.U32.AND UP2, UPT, UR8, URZ, UPT ;  /* 0x000000ff0800728c */ /* 0x000fe4000bf42070 */
[----:B------:R-:W-:Y:S02]  /*0430*/  UPLOP3.LUT UP4, UPT, UPT, UPT, UPT, 0x80, 0x8 ;  /* 0x000000000008789c */ /* 0x000fe40003f8f070 */
[----:B---3--:R-:W-:-:S04]  /*0440*/  UISETP.NE.U32.AND UP0, UPT, UR4, URZ, UPT ;  /* 0x000000ff0400728c */ /* 0x008fc8000bf05070 */
[----:B------:R-:W-:-:S04]  /*0450*/  UISETP.NE.AND.EX UP1, UPT, UR5, URZ, UPT, UP0 ;  /* 0x000000ff0500728c */ /* 0x000fc8000bf25300 */
[----:B------:R-:W-:-:S04]  /*0460*/  UISETP.EQ.OR.EX UP3, UPT, UR9, URZ, !UP1, UP2 ;  /* 0x000000ff0900728c */ /* 0x000fc8000cf62720 */
[----:B------:R-:W-:-:S06]  /*0470*/  UP2UR UR4, UPR, URZ, 0x8 ;  /* 0x00000008ff047883 */ /* 0x000fcc0008000000 */
[----:B------:R-:W-:Y:S01]  /*0480*/  MOV R51, UR4 ;  /* 0x0000000400337c02 */ /* 0x000fe20008000f00 */
[----:B------:R-:W-:Y:S06]  /*0490*/  BRA.U !UP3, `(.L_x_8) ;  /* 0x000000010b207547 */ /* 0x000fec000b800000 */
[----:B------:R-:W-:Y:S01]  /*04a0*/  UISETP.NE.U32.AND UP2, UPT, UR8, URZ, UPT ;  /* 0x000000ff0800728c */ /* 0x000fe2000bf45070 */
[----:B-----5:R-:W-:Y:S01]  /*04b0*/  FSETP.NEU.AND P0, PT, R27, RZ, PT ;  /* 0x000000ff1b00720b */ /* 0x020fe20003f0d000 */
[----:B------:R-:W-:Y:S02]  /*04c0*/  USEL UR4, URZ, 0xffffffff, UP1 ;  /* 0xffffffffff047887 */ /* 0x000fe40008800000 */
[----:B------:R-:W-:-:S10]  /*04d0*/  UISETP.NE.AND.EX UP2, UPT, UR9, URZ, UPT, UP2 ;  /* 0x000000ff0900728c */ /* 0x000fd4000bf45320 */
[----:B------:R-:W-:Y:S01]  /*04e0*/  VOTEU.ANY UP0, P0 ;  /* 0x0000000000ff7886 */ /* 0x000fe20000000100 */
[----:B------:R-:W-:-:S04]  /*04f0*/  @!UP2 USEL UR4, URZ, 0xffffffff, UP0 ;  /* 0xffffffffff04a887 */ /* 0x000fc80008000000 */
[----:B------:R-:W-:-:S04]  /*0500*/  ULOP3.LUT UR4, UR4, 0x1, URZ, 0xc0, !UPT ;  /* 0x0000000104047892 */ /* 0x000fc8000f8ec0ff */
[----:B------:R-:W-:-:S11]  /*0510*/  UISETP.NE.U32.AND UP4, UPT, UR4, 0x1, UPT ;  /* 0x000000010400788c */ /* 0x000fd6000bf85070 */
.L_x_8:
[----:B------:R-:W3:Y:S01]  /*0520*/  SHFL.IDX PT, R0, R47, RZ, 0x1f ;  /* 0x00001fff2f007589 */ /* 0x000ee200000e0000 */
[----:B------:R-:W-:-:S04]  /*0530*/  UISETP.NE.AND UP0, UPT, UR18, 0x2, UPT ;  /* 0x000000021200788c */ /* 0x000fc8000bf05270 */
[----:B------:R-:W-:Y:S02]  /*0540*/  UISETP.EQ.AND UP2, UPT, UR48, URZ, !UP0 ;  /* 0x000000ff3000728c */ /* 0x000fe4000c742270 */
[----:B------:R-:W-:-:S04]  /*0550*/  USEL UR55, URZ, 0x1, UP0 ;  /* 0x00000001ff377887 */ /* 0x000fc80008000000 */
[----:B------:R-:W-:Y:S02]  /*0560*/  PLOP3.LUT P3, PT, P1, PT, UP2, 0x80, 0x8 ;  /* 0x000000000008781c */ /* 0x000fe40000f6f028 */
[----:B---3--:R-:W-:-:S13]  /*0570*/  ISETP.NE.AND P0, PT, R0, RZ, PT ;  /* 0x000000ff0000720c */ /* 0x008fda0003f05270 */
[----:B------:R-:W-:Y:S05]  /*0580*/  @P0 BRA `(.L_x_9) ;  /* 0x0000000000640947 */ /* 0x000fea0003800000 */
[----:B------:R-:W-:Y:S01]  /*0590*/  UMOV UR4, 0x400 ;  /* 0x0000040000047882 */ /* 0x000fe20000000000 */
[----:B------:R-:W-:Y:S01]  /*05a0*/  UMOV UR8, 0x1 ;  /* 0x0000000100087882 */ /* 0x000fe20000000000 */
[----:B------:R-:W-:Y:S01]  /*05b0*/  UMOV UR6, 0x4 ;  /* 0x0000000400067882 */ /* 0x000fe20000000000 */
[----:B------:R-:W-:Y:S02]  /*05c0*/  ULEA UR4, UR47, UR4, 0x18 ;  /* 0x000000042f047291 */ /* 0x000fe4000f8ec0ff */
[----:B------:R-:W-:-:S04]  /*05d0*/  UIADD3 UR8, UPT, UPT, -UR8, 0x100000, URZ ;  /* 0x0010000008087890 */ /* 0x000fc8000fffe1ff */
[----:B------:R-:W-:Y:S02]  /*05e0*/  USHF.L.U32 UR9, UR8, 0xb, URZ ;  /* 0x0000000b08097899 */ /* 0x000fe400080006ff */
[----:B------:R-:W-:Y:S02]  /*05f0*/  USHF.L.U32 UR8, UR8, 0x1, URZ ;  /* 0x0000000108087899 */ /* 0x000fe400080006ff */
[----:B------:R-:W-:-:S04]  /*0600*/  UIADD3 UR6, UPT, UPT, -UR6, 0x100000, URZ ;  /* 0x0010000006067890 */ /* 0x000fc8000fffe1ff */
[----:B------:R-:W-:Y:S02]  /*0610*/  USHF.L.U32 UR7, UR6, 0xb, URZ ;  /* 0x0000000b06077899 */ /* 0x000fe400080006ff */
[----:B------:R-:W-:Y:S01]  /*0620*/  USHF.L.U32 UR6, UR6, 0x1, URZ ;  /* 0x0000000106067899 */ /* 0x000fe200080006ff */
[----:B------:R-:W-:Y:S01]  /*0630*/  ELECT P0, URZ, PT ;  /* 0x0000000000ff782f */ /* 0x000fe20003800000 */
[----:B------:R-:W3:Y:S02]  /*0640*/  FENCE.VIEW.ASYNC.S ;  /* 0x00000000000073c6 */ /* 0x000ee40000000000 */
[----:B---3--:R3:W4:Y:S08]  /*0650*/  SYNCS.EXCH.64 URZ, [UR4], UR8 ;  /* 0x0000000804ff75b2 */ /* 0x0087300008000100 */
[----:B------:R3:W1:Y:S01]  /*0660*/  SYNCS.EXCH.64 URZ, [UR4+0x30], UR6 ;  /* 0x0000300604ff75b2 */ /* 0x0006620008000100 */
        /* <DEDUP_REMOVED lines=10> */
[----:B------:R-:W-:Y:S01]  /*0710*/  NOP ;  /* 0x0000000000007918 */ /* 0x000fe20000000000 */
.L_x_9:
[----:B------:R-:W2:Y:S01]  /*0720*/  SHFL.IDX PT, R0, R47, RZ, 0x1f ;  /* 0x00001fff2f007589 */ /* 0x000ea200000e0000 */
[----:B------:R-:W-:Y:S01]  /*0730*/  NOP ;  /* 0x0000000000007918 */ /* 0x000fe20000000000 */
[----:B--2---:R-:W-:-:S13]  /*0740*/  ISETP.NE.AND P0, PT, R0, 0x1, PT ;  /* 0x000000010000780c */ /* 0x004fda0003f05270 */
[----:B------:R-:W-:Y:S05]  /*0750*/  @P0 BRA `(.L_x_10) ;  /* 0x0000000000540947 */ /* 0x000fea0003800000 */
[----:B---3--:R-:W-:Y:S01]  /*0760*/  UMOV UR4, 0x400 ;  /* 0x0000040000047882 */ /* 0x008fe20000000000 */
        /* <DEDUP_REMOVED lines=10> */
[----:B------:R-:W2:Y:S02]  /*0810*/  FENCE.VIEW.ASYNC.S ;  /* 0x00000000000073c6 */ /* 0x000ea40000000000 */
[----:B--2---:R2:W3:Y:S08]  /*0820*/  SYNCS.EXCH.64 URZ, [UR4+0x60], UR8 ;  /* 0x0000600804ff75b2 */ /* 0x0044f00008000100 */
        /* <DEDUP_REMOVED lines=8> */
.L_x_10:
[----:B------:R-:W4:Y:S01]  /*08b0*/  SHFL.IDX PT, R0, R47, RZ, 0x1f ;  /* 0x00001fff2f007589 */ /* 0x000f2200000e0000 */
[----:B------:R-:W-:Y:S01]  /*08c0*/  NOP ;  /* 0x0000000000007918 */ /* 0x000fe20000000000 */
[----:B----4-:R-:W-:-:S13]  /*08d0*/  ISETP.NE.AND P0, PT, R0, 0x3, PT ;  /* 0x000000030000780c */ /* 0x010fda0003f05270 */
[----:B------:R-:W-:Y:S05]  /*08e0*/  @P0 BRA `(.L_x_11) ;  /* 0x00000000002c0947 */ /* 0x000fea0003800000 */
[----:B--23--:R-:W-:Y:S01]  /*08f0*/  UMOV UR6, 0x400 ;  /* 0x0000040000067882 */ /* 0x00cfe20000000000 */
[----:B------:R-:W-:Y:S01]  /*0900*/  UMOV UR4, 0x20 ;  /* 0x0000002000047882 */ /* 0x000fe20000000000 */
[----:B------:R-:W-:Y:S02]  /*0910*/  ULEA UR6, UR47, UR6, 0x18 ;  /* 0x000000062f067291 */ /* 0x000fe4000f8ec0ff */
[----:B------:R-:W-:-:S04]  /*0920*/  UIADD3 UR4, UPT, UPT, -UR4, 0x100000, URZ ;  /* 0x0010000004047890 */ /* 0x000fc8000fffe1ff */
[----:B------:R-:W-:Y:S02]  /*0930*/  USHF.L.U32 UR5, UR4, 0xb, URZ ;  /* 0x0000000b04057899 */ /* 0x000fe400080006ff */
[----:B------:R-:W-:Y:S01]  /*0940*/  USHF.L.U32 UR4, UR4, 0x1, URZ ;  /* 0x0000000104047899 */ /* 0x000fe200080006ff */
[----:B------:R-:W-:Y:S01]  /*0950*/  ELECT P0, URZ, PT ;  /* 0x0000000000ff782f */ /* 0x000fe20003800000 */
[----:B------:R-:W2:Y:S10]  /*0960*/  FENCE.VIEW.ASYNC.S ;  /* 0x00000000000073c6 */ /* 0x000eb40000000000 */
[----:B--2---:R4:W2:Y:S01]  /*0970*/  SYNCS.EXCH.64 URZ, [UR6+0xa0], UR4 ;  /* 0x0000a00406ff75b2 */ /* 0x0048a20008000100 */
[----:B------:R4:W3:Y:S02]  /*0980*/  SYNCS.EXCH.64 URZ, [UR6+0xa8], UR4 ;  /* 0x0000a80406ff75b2 */ /* 0x0008e40008000100 */
[----:B----4-:R-:W-:Y:S01]  /*0990*/  NOP ;  /* 0x0000000000007918 */ /* 0x010fe20000000000 */
.L_x_11:
[----:B------:R-:W4:Y:S01]  /*09a0*/  SHFL.IDX PT, R0, R47, RZ, 0x1f ;  /* 0x00001fff2f007589 */ /* 0x000f2200000e0000 */
[----:B------:R-:W-:Y:S01]  /*09b0*/  NOP ;  /* 0x0000000000007918 */ /* 0x000fe20000000000 */
[----:B----4-:R-:W-:-:S13]  /*09c0*/  ISETP.NE.AND P0, PT, R0, 0x4, PT ;  /* 0x000000040000780c */ /* 0x010fda0003f05270 */
[----:B------:R-:W-:Y:S05]  /*09d0*/  @P0 BRA `(.L_x_12) ;  /* 0x0000000000480947 */ /* 0x000fea0003800000 */
[----:B--23--:R-:W-:Y:S01]  /*09e0*/  UMOV UR4, 0x720 ;  /* 0x0000072000047882 */ /* 0x00cfe20000000000 */
[----:B------:R-:W-:Y:S01]  /*09f0*/  UMOV UR6, 0x400 ;  /* 0x0000040000067882 */ /* 0x000fe20000000000 */
[----:B------:R-:W-:Y:S01]  /*0a00*/  USEL UR4, UR4, 0x620, UP4 ;  /* 0x0000062004047887 */ /* 0x000fe2000a000000 */
        /* <DEDUP_REMOVED lines=10> */
[----:B--2---:R4:W2:Y:S08]  /*0ab0*/  SYNCS.EXCH.64 URZ, [UR6+0xb0], UR8 ;  /* 0x0000b00806ff75b2 */ /* 0x0048b00008000100 */
[----:B------:R4:W3:Y:S01]  /*0ac0*/  SYNCS.EXCH.64 URZ, [UR6+0xc0], UR4 ;  /* 0x0000c00406ff75b2 */ /* 0x0008e20008000100 */
[----:B------:R4:W1:Y:S01]  /*0ad0*/  SYNCS.EXCH.64 URZ, [UR6+0xb8], UR8 ;  /* 0x0000b80806ff75b2 */ /* 0x0008620008000100 */
[----:B------:R4:W1:Y:S02]  /*0ae0*/  SYNCS.EXCH.64 URZ, [UR6+0xc8], UR4 ;  /* 0x0000c80406ff75b2 */ /* 0x0008640008000100 */
[----:B----4-:R-:W-:Y:S01]  /*0af0*/  NOP ;  /* 0x0000000000007918 */ /* 0x010fe20000000000 */
.L_x_12:
[----:B------:R-:W4:Y:S01]  /*0b00*/  SHFL.IDX PT, R0, R47, RZ, 0x1f ;  /* 0x00001fff2f007589 */ /* 0x000f2200000e0000 */
[----:B------:R-:W-:Y:S01]  /*0b10*/  NOP ;  /* 0x0000000000007918 */ /* 0x000fe20000000000 */
[----:B----4-:R-:W-:-:S13]  /*0b20*/  ISETP.NE.AND P0, PT, R0, 0x5, PT ;  /* 0x000000050000780c */ /* 0x010fda0003f05270 */
[----:B------:R-:W-:Y:S05]  /*0b30*/  @P0 BRA `(.L_x_13) ;  /* 0x0000000000540947 */ /* 0x000fea0003800000 */
[----:B--23--:R-:W-:Y:S01]  /*0b40*/  UMOV UR4, 0x400 ;  /* 0x0000040000047882 */ /* 0x00cfe20000000000 */
        /* <DEDUP_REMOVED lines=14> */
[----:B------:R4:W1:Y:S01]  /*0c30*/  SYNCS.EXCH.64 URZ, [UR4+0xf8], UR8 ;  /* 0x0000f80804ff75b2 */ /* 0x0008620008000100 */
[----:B------:R4:W1:Y:S01]  /*0c40*/  SYNCS.EXCH.64 URZ, [UR4+0xe0], UR6 ;  /* 0x0000e00604ff75b2 */ /* 0x0008620008000100 */
[----:B------:R4:W1:Y:S01]  /*0c50*/  SYNCS.EXCH.64 URZ, [UR4+0x100], UR8 ;  /* 0x0001000804ff75b2 */ /* 0x0008620008000100 */
[----:B------:R4:W1:Y:S01]  /*0c60*/  SYNCS.EXCH.64 URZ, [UR4+0xe8], UR6 ;  /* 0x0000e80604ff75b2 */ /* 0x0008620008000100 */
[----:B------:R4:W1:Y:S02]  /*0c70*/  SYNCS.EXCH.64 URZ, [UR4+0x108], UR8 ;  /* 0x0001080804ff75b2 */ /* 0x0008640008000100 */
[----:B----4-:R-:W-:Y:S01]  /*0c80*/  NOP ;  /* 0x0000000000007918 */ /* 0x010fe20000000000 */
.L_x_13:
[----:B------:R-:W4:Y:S01]  /*0c90*/  SHFL.IDX PT, R0, R47, RZ, 0x1f ;  /* 0x00001fff2f007589 */ /* 0x000f2200000e0000 */
[----:B------:R-:W-:Y:S01]  /*0ca0*/  ISETP.NE.OR P1, PT, RZ, UR18, !P1 ;  /* 0x00000012ff007c0c */ /* 0x000fe2000cf25670 */
        /* <DEDUP_REMOVED lines=12> */
[----:B------:R4:W3:Y:S01]  /*0d70*/  SYNCS.EXCH.64 URZ, [UR4+0x120], UR6 ;  /* 0x0001200604ff75b2 */ /* 0x0008e20008000100 */
[----:B------:R4:W1:Y:S01]  /*0d80*/  SYNCS.EXCH.64 URZ, [UR4+0x118], UR6 ;  /* 0x0001180604ff75b2 */ /* 0x0008620008000100 */
[----:B------:R4:W1:Y:S02]  /*0d90*/  SYNCS.EXCH.64 URZ, [UR4+0x128], UR6 ;  /* 0x0001280604ff75b2 */ /* 0x0008640008000100 */
[----:B----4-:R-:W-:Y:S01]  /*0da0*/  NOP ;  /* 0x0000000000007918 */ /* 0x010fe20000000000 */
.L_x_14:
[----:B------:R-:W-:Y:S01]  /*0db0*/  VOTEU.ALL UP0, P1 ;  /* 0x0000000000ff7886 */ /* 0x000fe20000800000 */
[----:B--23--:R-:W-:Y:S01]  /*0dc0*/  UMOV UR4, 0x20 ;  /* 0x0000002000047882 */ /* 0x00cfe20000000000 */
[----:B------:R-:W2:Y:S01]  /*0dd0*/  LDCU UR7, c[0x0][0x36c] ;  /* 0x00006d80ff0777ac */ /* 0x000ea20008000800 */
[----:B------:R-:W-:Y:S01]  /*0de0*/  NOP ;  /* 0x0000000000007918 */ /* 0x000fe20000000000 */
[----:B------:R-:W-:Y:S01]  /*0df0*/  LOP3.LUT R0, R60, 0x1f, RZ, 0xc0, !PT ;  /* 0x0000001f3c007812 */ /* 0x000fe200078ec0ff */
[----:B------:R-:W-:Y:S01]  /*0e00*/  @!UP0 UMOV UR6, 0x400 ;  /* 0x0000040000068882 */ /* 0x000fe20000000000 */
[----:B------:R-:W-:-:S04]  /*0e10*/  @!UP0 UIADD3 UR4, UPT, UPT, -UR4, 0x100000, URZ ;  /* 0x0010000004048890 */ /* 0x000fc8000fffe1ff */
[----:B------:R-:W-:Y:S02]  /*0e20*/  @!UP0 USHF.L.U32 UR5, UR4, 0xb, URZ ;  /* 0x0000000b04058899 */ /* 0x000fe400080006ff */
[----:B------:R-:W-:Y:S02]  /*0e30*/  @!UP0 USHF.L.U32 UR4, UR4, 0x1, URZ ;  /* 0x0000000104048899 */ /* 0x000fe400080006ff */
[----:B------:R-:W-:Y:S01]  /*0e40*/  @!UP0 ULEA UR6, UR47, UR6, 0x18 ;  /* 0x000000062f068291 */ /* 0x000fe2000f8ec0ff */
[----:B------:R-:W-:Y:S01]  /*0e50*/  VOTEU.ALL UP0, P1 ;  /* 0x0000000000ff7886 */ /* 0x000fe20000800000 */
[----:B------:R-:W-:Y:S02]  /*0e60*/  UISETP.NE.AND UP5, UPT, UR18, URZ, UPT ;  /* 0x000000ff1200728c */ /* 0x000fe4000bfa5270 */
[----:B--2---:R-:W-:Y:S01]  /*0e70*/  UISETP.EQ.U32.AND UP6, UPT, UR7, 0x1, UPT ;  /* 0x000000010700788c */ /* 0x004fe2000bfc2070 */
[----:B------:R-:W2:Y:S07]  /*0e80*/  FENCE.VIEW.ASYNC.S ;  /* 0x00000000000073c6 */ /* 0x000eae0000000000 */
[----:B--2---:R2:W3:Y:S01]  /*0e90*/  @!UP0 SYNCS.EXCH.64 URZ, [UR6+0x130], UR4 ;  /* 0x0001300406ff85b2 */ /* 0x0044e20008000100 */
[----:B------:R-:W-:Y:S05]  /*0ea0*/  BRA.U !UP6, `(.L_x_15) ;  /* 0x000000010e087547 */ /* 0x000fea000b800000 */
[----:B-1-3--:R-:W-:Y:S01]  /*0eb0*/  UCGABAR_ARV ;  /* 0x00000000000079c7 */ /* 0x00afe20008000000 */
[----:B------:R-:W-:Y:S05]  /*0ec0*/  BRA `(.L_x_16) ;  /* 0x0000000000047947 */ /* 0x000fea0003800000 */
.L_x_15:
[----:B-1-3--:R-:W-:Y:S01]  /*0ed0*/  NOP ;  /* 0x0000000000007918 */ /* 0x00afe20000000000 */
.L_x_16:
[----:B------:R-:W1:Y:S01]  /*0ee0*/  S2UR UR31, SR_CTAID.X ;  /* 0x00000000001f79c3 */ /* 0x000e620000002500 */
[----:B------:R-:W-:-:S05]  /*0ef0*/  CS2R.32 R50, SR_CgaSize ;  /* 0x0000000000327805 */ /* 0x000fca0000008a00 */
[----:B------:R-:W-:-:S05]  /*0f00*/  IMAD R50, R50, -0xa0, RZ ;  /* 0xffffff6032327824 */ /* 0x000fca00078e02ff */
[----:B--2---:R-:W-:-:S14]  /*0f10*/  R2UR UR5, R50 ;  /* 0x00000000320572ca */ /* 0x004fdc00000e0000 */
[----:B------:R-:W2:Y:S01]  /*0f20*/  LDCU UR5, c[0x0][UR5+0x2b0] ;  /* 0x00005600050577ac */ /* 0x000ea20008000800 */
[----:B------:R-:W-:-:S05]  /*0f30*/  CS2R.32 R50, SR_CgaSize ;  /* 0x0000000000327805 */ /* 0x000fca0000008a00 */
[----:B------:R-:W-:-:S05]  /*0f40*/  IMAD R50, R50, -0xa0, RZ ;  /* 0xffffff6032327824 */ /* 0x000fca00078e02ff */
[----:B------:R-:W-:-:S14]  /*0f50*/  R2UR UR4, R50 ;  /* 0x00000000320472ca */ /* 0x000fdc00000e0000 */
[----:B------:R-:W3:Y:S01]  /*0f60*/  LDCU UR4, c[0x0][UR4+0x2b4] ;  /* 0x00005680040477ac */ /* 0x000ee20008000800 */
[----:B------:R-:W4:Y:S01]  /*0f70*/  S2UR UR30, SR_CTAID.Y ;  /* 0x00000000001e79c3 */ /* 0x000f220000002600 */
[----:B------:R-:W-:-:S05]  /*0f80*/  CS2R.32 R50, SR_CgaSize ;  /* 0x0000000000327805 */ /* 0x000fca0000008a00 */
[----:B------:R-:W-:-:S05]  /*0f90*/  IMAD R50, R50, -0xa0, RZ ;  /* 0xffffff6032327824 */ /* 0x000fca00078e02ff */
[----:B------:R-:W-:-:S14]  /*0fa0*/  R2UR UR7, R50 ;  /* 0x00000000320772ca */ /* 0x000fdc00000e0000 */
[----:B------:R-:W3:Y:S01]  /*0fb0*/  LDCU UR7, c[0x0][UR7+0x2a4] ;  /* 0x00005480070777ac */ /* 0x000ee20008000800 */
[----:B------:R-:W-:-:S05]  /*0fc0*/  CS2R.32 R50, SR_CgaSize ;  /* 0x0000000000327805 */ /* 0x000fca0000008a00 */
[----:B------:R-:W-:-:S05]  /*0fd0*/  IMAD R50, R50, -0xa0, RZ ;  /* 0xffffff6032327824 */ /* 0x000fca00078e02ff */
[----:B------:R-:W-:-:S14]  /*0fe0*/  R2UR UR63, R50 ;  /* 0x00000000323f72ca */ /* 0x000fdc00000e0000 */
[----:B------:R-:W3:Y:S01]  /*0ff0*/  LDCU UR63, c[0x0][UR63+0x2a0] ;  /* 0x000054003f3f77ac */ /* 0x000ee20008000800 */
[----:B------:R-:W-:Y:S01]  /*1000*/  UISETP.GT.U32.AND UP0, UPT, UR48, 0xffff, UPT ;  /* 0x0000ffff3000788c */ /* 0x000fe2000bf04070 */
[----:B------:R-:W3:Y:S01]  /*1010*/  LDCU UR19, c[0x0][0xb24] ;  /* 0x00016480ff1377ac */ /* 0x000ee20008000800 */
[----:B------:R-:W3:Y:S01]  /*1020*/  LDCU UR45, c[0x0][0xb24] ;  /* 0x00016480ff2d77ac */ /* 0x000ee20008000800 */
[----:B-1----:R-:W-:Y:S01]  /*1030*/  I2FP.F32.U32 R3, UR31 ;  /* 0x0000001f00037c45 */ /* 0x002fe20008201000 */
[----:B------:R-:W1:Y:S04]  /*1040*/  LDCU UR23, c[0x0][0xb30] ;  /* 0x00016600ff1777ac */ /* 0x000e680008000800 */
[----:B--2---:R-:W-:Y:S01]  /*1050*/  FMUL R3, R3, UR5 ;  /* 0x0000000503037c20 */ /* 0x004fe20008400000 */
[----:B------:R-:W-:Y:S01]  /*1060*/  USHF.L.U32 UR24, UR47, 0x9, URZ ;  /* 0x000000092f187899 */ /* 0x000fe200080006ff */
[----:B----4-:R-:W-:Y:S01]  /*1070*/  I2FP.F32.U32 R2, UR30 ;  /* 0x0000001e00027c45 */ /* 0x010fe20008201000 */
[----:B------:R-:W-:-:S03]  /*1080*/  USHF.L.U32 UR46, UR31, 0x6, URZ ;  /* 0x000000061f2e7899 */ /* 0x000fc600080006ff */
[----:B------:R-:W2:Y:S01]  /*1090*/  F2I.U32.TRUNC.NTZ R3, R3 ;  /* 0x0000000300037305 */ /* 0x000ea2000020f000 */
[----:B------:R-:W-:Y:S01]  /*10a0*/  USEL UR21, UR48, 0xffff, !UP0 ;  /* 0x0000ffff30157887 */ /* 0x000fe2000c000000 */
[----:B---3--:R-:W-:-:S06]  /*10b0*/  FMUL R2, R2, UR4 ;  /* 0x0000000402027c20 */ /* 0x008fcc0008400000 */
[----:B------:R-:W3:Y:S01]  /*10c0*/  F2I.U32.TRUNC.NTZ R2, R2 ;  /* 0x0000000200027305 */ /* 0x000ee2000020f000 */
[----:B--2---:R-:W-:Y:S02]  /*10d0*/  R2UR UR4, R3 ;  /* 0x00000000030472ca */ /* 0x004fe400000e0000 */
[----:B------:R-:W-:Y:S02]  /*10e0*/  PRMT R3, RZ, 0x7610, R3 ;  /* 0x00007610ff037816 */ /* 0x000fe40000000003 */
[----:B---3--:R-:W-:Y:S02]  /*10f0*/  R2UR UR6, R2 ;  /* 0x00000000020672ca */ /* 0x008fe400000e0000 */
[----:B------:R-:W-:-:S07]  /*1100*/  PRMT R2, RZ, 0x7610, R2 ;  /* 0x00007610ff027816 */ /* 0x000fce0000000002 */
[----:B------:R-:W-:-:S04]  /*1110*/  UIADD3 UR5, UPT, UPT, -UR4, URZ, URZ ;  /* 0x000000ff04057290 */ /* 0x000fc8000fffe1ff */
[----:B------:R-:W-:Y:S02]  /*1120*/  UIMAD UR63, UR63, UR5, UR31 ;  /* 0x000000053f3f72a4 */ /* 0x000fe4000f8e021f */
[----:B------:R-:W-:-:S04]  /*1130*/  UIADD3 UR4, UPT, UPT, -UR6, URZ, URZ ;  /* 0x000000ff06047290 */ /* 0x000fc8000fffe1ff */
[----:B------:R-:W-:-:S06]  /*1140*/  UIMAD UR4, UR7, UR4, UR30 ;  /* 0x00000004070472a4 */ /* 0x000fcc000f8e021e */
[----:B------:R-:W-:Y:S01]  /*1150*/  IMAD.U32 R50, RZ, RZ, UR4 ;  /* 0x00000004ff327e24 */ /* 0x000fe2000f8e00ff */
[----:B-1----:R-:W-:Y:S06]  /*1160*/  BRA.U UP5, `(.L_x_17) ;  /* 0x0000000105687547 */ /* 0x002fec000b800000 */
[----:B------:R-:W-:Y:S01]  /*1170*/  R2UR UR4, R50 ;  /* 0x00000000320472ca */ /* 0x000fe200000e0000 */
[----:B------:R-:W-:-:S12]  /*1180*/  ULOP3.LUT UR5, UR63, 0x4, URZ, 0x3c, !UPT ;  /* 0x000000043f057892 */ /* 0x000fd8000f8e3cff */
[----:B------:R-:W-:Y:S02]  /*1190*/  UISETP.NE.AND UP0, UPT, UR4, URZ, UPT ;  /* 0x000000ff0400728c */ /* 0x000fe4000bf05270 */
[----:B------:R-:W-:Y:S02]  /*11a0*/  ULOP3.LUT UR4, UR63, 0x2, URZ, 0x3c, !UPT ;  /* 0x000000023f047892 */ /* 0x000fe4000f8e3cff */
[----:B------:R-:W-:-:S04]  /*11b0*/  UISETP.GT.U32.AND UP2, UPT, UR63, 0x1, UP0 ;  /* 0x000000013f00788c */ /* 0x000fc80008744070 */
[----:B------:R-:W-:Y:S02]  /*11c0*/  USEL UR8, URZ, 0x1, UP2 ;  /* 0x00000001ff087887 */ /* 0x000fe40009000000 */
[----:B------:R-:W-:Y:S02]  /*11d0*/  USEL UR7, URZ, 0x2, UP2 ;  /* 0x00000002ff077887 */ /* 0x000fe40009000000 */
[----:B------:R-:W-:Y:S02]  /*11e0*/  UISETP.GT.U32.AND UP2, UPT, UR4, 0x1, UP0 ;  /* 0x000000010400788c */ /* 0x000fe40008744070 */
[----:B------:R-:W-:Y:S02]  /*11f0*/  ULOP3.LUT UR4, UR63, 0x6, URZ, 0x3c, !UPT ;  /* 0x000000063f047892 */ /* 0x000fe4000f8e3cff */
[----:B------:R-:W-:Y:S02]  /*1200*/  USEL UR6, URZ, 0x4, UP2 ;  /* 0x00000004ff067887 */ /* 0x000fe40009000000 */
[----:B------:R-:W-:-:S02]  /*1210*/  USEL UR9, URZ, 0x8, UP2 ;  /* 0x00000008ff097887 */ /* 0x000fc40009000000 */
[----:B------:R-:W-:Y:S02]  /*1220*/  UISETP.GT.U32.AND UP2, UPT, UR5, 0x1, UP0 ;  /* 0x000000010500788c */ /* 0x000fe40008744070 */
[----:B------:R-:W-:Y:S02]  /*1230*/  UISETP.GT.U32.AND UP0, UPT, UR4, 0x1, UP0 ;  /* 0x000000010400788c */ /* 0x000fe40008704070 */
[----:B------:R-:W-:Y:S02]  /*1240*/  USEL UR4, URZ, 0x10, UP2 ;  /* 0x00000010ff047887 */ /* 0x000fe40009000000 */
[----:B------:R-:W-:Y:S02]  /*1250*/  UIADD3 UR5, UPT, UPT, UR6, UR7, UR8 ;  /* 0x0000000706057290 */ /* 0x000fe4000fffe008 */
[----:B------:R-:W-:Y:S02]  /*1260*/  USEL UR7, URZ, 0x40, UP0 ;  /* 0x00000040ff077887 */ /* 0x000fe40008000000 */
[----:B------:R-:W-:-:S02]  /*1270*/  USEL UR8, URZ, 0x20, UP2 ;  /* 0x00000020ff087887 */ /* 0x000fc40009000000 */
[----:B------:R-:W-:Y:S02]  /*1280*/  UIADD3 UR5, UPT, UPT, UR4, UR5, UR9 ;  /* 0x0000000504057290 */ /* 0x000fe4000fffe009 */
[----:B------:R-:W-:Y:S02]  /*1290*/  ULOP3.LUT UR4, UR63, 0xfffffffe, URZ, 0xc0, !UPT ;  /* 0xfffffffe3f047892 */ /* 0x000fe4000f8ec0ff */
[----:B------:R-:W-:Y:S02]  /*12a0*/  USEL UR6, URZ, 0x80, UP0 ;  /* 0x00000080ff067887 */ /* 0x000fe40008000000 */
[----:B------:R-:W-:-:S03]  /*12b0*/  UIADD3 UR5, UPT, UPT, UR7, UR5, UR8 ;  /* 0x0000000507057290 */ /* 0x000fc6000fffe008 */
[----:B------:R-:W-:Y:S01]  /*12c0*/  UMOV UR7, 0x3 ;  /* 0x0000000300077882 */ /* 0x000fe20000000000 */
[----:B------:R-:W-:Y:S02]  /*12d0*/  UIADD3 UR5, UPT, UPT, UR5, UR6, URZ ;  /* 0x0000000605057290 */ /* 0x000fe4000fffe0ff */
[----:B------:R-:W-:-:S04]  /*12e0*/  USHF.L.U32 UR4, UR7, UR4, URZ ;  /* 0x0000000407047299 */ /* 0x000fc800080006ff */
[----:B------:R-:W-:Y:S02]  /*12f0*/  MOV R3, UR5 ;  /* 0x0000000500037c02 */ /* 0x000fe40008000f00 */
[----:B------:R-:W-:-:S07]  /*1300*/  IMAD.U32 R2, RZ, RZ, UR4 ;  /* 0x00000004ff027e24 */ /* 0x000fce000f8e00ff */
.L_x_17:
[----:B------:R-:W1:Y:S01]  /*1310*/  S2UR UR36, SR_CTAID.Z ;  /* 0x00000000002479c3 */ /* 0x000e620000002700 */
[----:B------:R-:W-:Y:S01]  /*1320*/  UISETP.GE.AND UP0, UPT, UR19, 0x1, UPT ;  /* 0x000000011300788c */ /* 0x000fe2000bf06270 */
[----:B------:R-:W-:-:S08]  /*1330*/  UMOV UR25, 0x55 ;  /* 0x0000005500197882 */ /* 0x000fd00000000000 */
[----:B------:R-:W-:Y:S05]  /*1340*/  BRA.U !UP0, `(.L_x_18) ;  /* 0x0000000108d07547 */ /* 0x000fea000b800000 */
[----:B------:R-:W2:Y:S01]  /*1350*/  LDCU.128 UR12, c[0x0][0xb10] ;  /* 0x00016200ff0c77ac */ /* 0x000ea20008000c00 */
[----:B------:R-:W3:Y:S01]  /*1360*/  LDCU UR6, c[0x0][0x370] ;  /* 0x00006e00ff0677ac */ /* 0x000ee20008000800 */
[----:B------:R-:W4:Y:S01]  /*1370*/  LDCU UR7, c[0x0][0x374] ;  /* 0x00006e80ff0777ac */ /* 0x000f220008000800 */
[----:B------:R-:W1:Y:S01]  /*1380*/  LDCU UR20, c[0x0][0xb0c] ;  /* 0x00016180ff1477ac */ /* 0x000e620008000800 */
[----:B------:R-:W1:Y:S01]  /*1390*/  LDCU UR22, c[0x0][0xb20] ;  /* 0x00016400ff1677ac */ /* 0x000e620008000800 */
[----:B------:R-:W1:Y:S01]  /*13a0*/  LDCU.64 UR8, c[0x0][0xb28] ;  /* 0x00016500ff0877ac */ /* 0x000e620008000a00 */
[----:B--2---:R-:W-:Y:S02]  /*13b0*/  UISETP.NE.AND UP3, UPT, UR14, 0x1, UPT ;  /* 0x000000010e00788c */ /* 0x004fe4000bf65270 */
[----:B----4-:R-:W-:Y:S02]  /*13c0*/  UIMAD.WIDE.U32 UR10, UR7, UR15, URZ ;  /* 0x0000000f070a72a5 */ /* 0x010fe4000f8e00ff */
[----:B---3--:R-:W-:-:S02]  /*13d0*/  UIMAD.WIDE.U32 UR16, UR6, UR12, URZ ;  /* 0x0000000c061072a5 */ /* 0x008fc4000f8e00ff */
[----:B-1----:R-:W-:Y:S02]  /*13e0*/  UISETP.NE.AND UP0, UPT, UR20, 0x1, UPT ;  /* 0x000000011400788c */ /* 0x002fe4000bf05270 */
[----:B------:R-:W-:Y:S01]  /*13f0*/  UIMAD.WIDE.U32 UR4, UR31, UR12, URZ ;  /* 0x0000000c1f0472a5 */ /* 0x000fe2000f8e00ff */
[----:B------:R-:W-:Y:S02]  /*1400*/  UMOV UR10, UR11 ;  /* 0x0000000b000a7c82 */ /* 0x000fe40008000000 */
[----:B------:R-:W-:Y:S01]  /*1410*/  UMOV UR16, UR17 ;  /* 0x0000001100107c82 */ /* 0x000fe20008000000 */
[----:B------:R-:W-:Y:S02]  /*1420*/  @UP3 USHF.R.U32.HI UR7, URZ, UR22, UR10 ;  /* 0x00000016ff073299 */ /* 0x000fe4000801160a */
[----:B------:R-:W-:Y:S02]  /*1430*/  UISETP.NE.AND UP2, UPT, UR19, 0x1, UPT ;  /* 0x000000011300788c */ /* 0x000fe4000bf45270 */
[----:B------:R-:W-:-:S02]  /*1440*/  USHF.R.U32.HI UR5, URZ, UR13, UR5 ;  /* 0x0000000dff057299 */ /* 0x000fc40008011605 */
[----:B------:R-:W-:Y:S02]  /*1450*/  @UP0 USHF.R.U32.HI UR6, URZ, UR13, UR16 ;  /* 0x0000000dff060299 */ /* 0x000fe40008011610 */
[----:B------:R-:W-:Y:S02]  /*1460*/  UIMAD.WIDE.U32 UR12, UR30, UR15, URZ ;  /* 0x0000000f1e0c72a5 */ /* 0x000fe4000f8e00ff */
[----:B------:R-:W-:Y:S02]  /*1470*/  UIMAD.WIDE.U32 UR10, UR7, UR8, URZ ;  /* 0x00000008070a72a5 */ /* 0x000fe4000f8e00ff */
[----:B------:R-:W-:Y:S02]  /*1480*/  UIMAD.WIDE.U32 UR16, UR6, UR8, URZ ;  /* 0x00000008061072a5 */ /* 0x000fe4000f8e00ff */
[----:B------:R-:W-:Y:S01]  /*1490*/  USEL UR5, UR31, UR5, !UP0 ;  /* 0x000000051f057287 */ /* 0x000fe2000c000000 */
[----:B------:R-:W-:Y:S02]  /*14a0*/  UMOV UR4, UR13 ;  /* 0x0000000d00047c82 */ /* 0x000fe40008000000 */
[----:B------:R-:W-:Y:S01]  /*14b0*/  UMOV UR10, UR11 ;  /* 0x0000000b000a7c82 */ /* 0x000fe20008000000 */
[----:B------:R-:W-:-:S02]  /*14c0*/  USHF.R.U32.HI UR4, URZ, UR22, UR4 ;  /* 0x00000016ff047299 */ /* 0x000fc40008011604 */
[----:B------:R-:W-:Y:S01]  /*14d0*/  @UP2 USHF.R.U32.HI UR7, URZ, UR9, UR10 ;  /* 0x00000009ff072299 */ /* 0x000fe2000801160a */
[----:B------:R-:W-:Y:S01]  /*14e0*/  UMOV UR16, UR17 ;  /* 0x0000001100107c82 */ /* 0x000fe20008000000 */
[----:B------:R-:W-:Y:S02]  /*14f0*/  USEL UR4, UR30, UR4, !UP3 ;  /* 0x000000041e047287 */ /* 0x000fe4000d800000 */
[----:B------:R-:W-:Y:S02]  /*1500*/  @UP2 USHF.R.U32.HI UR6, URZ, UR9, UR16 ;  /* 0x00000009ff062299 */ /* 0x000fe40008011610 */
[----:B------:R-:W-:Y:S02]  /*1510*/  UIMAD UR7, UR7, UR19, URZ ;  /* 0x00000013070772a4 */ /* 0x000fe4000f8e02ff */
[----:B------:R-:W-:Y:S02]  /*1520*/  UIMAD UR12, UR6, UR19, URZ ;  /* 0x00000013060c72a4 */ /* 0x000fe4000f8e02ff */
[----:B------:R-:W-:-:S02]  /*1530*/  UISETP.GE.AND UP0, UPT, UR4, UR7, UPT ;  /* 0x000000070400728c */ /* 0x000fc4000bf06270 */
[----:B------:R-:W-:Y:S02]  /*1540*/  UIMAD.WIDE.U32 UR10, UR4, UR8, URZ ;  /* 0x00000008040a72a5 */ /* 0x000fe4000f8e00ff */
[----:B------:R-:W-:Y:S02]  /*1550*/  UISETP.GE.OR UP0, UPT, UR5, UR12, UP0 ;  /* 0x0000000c0500728c */ /* 0x000fe40008706670 */
[----:B------:R-:W-:Y:S02]  /*1560*/  UIMAD.WIDE.U32 UR12, UR5, UR8, URZ ;  /* 0x00000008050c72a5 */ /* 0x000fe4000f8e00ff */
[----:B------:R-:W-:Y:S01]  /*1570*/  UIADD3 UR10, UPT, UPT, -UR4, URZ, URZ ;  /* 0x000000ff040a7290 */ /* 0x000fe2000fffe1ff */
[----:B------:R-:W-:Y:S01]  /*1580*/  UMOV UR8, UR11 ;  /* 0x0000000b00087c82 */ /* 0x000fe20008000000 */
[----:B------:R-:W-:Y:S02]  /*1590*/  UIADD3 UR11, UPT, UPT, -UR5, URZ, URZ ;  /* 0x000000ff050b7290 */ /* 0x000fe4000fffe1ff */
[----:B------:R-:W-:-:S03]  /*15a0*/  USHF.R.U32.HI UR8, URZ, UR9, UR8 ;  /* 0x00000009ff087299 */ /* 0x000fc60008011608 */
[----:B------:R-:W-:Y:S01]  /*15b0*/  @!UP0 UMOV UR7, UR13 ;  /* 0x0000000d00078c82 */ /* 0x000fe20008000000 */
[----:B------:R-:W-:Y:S02]  /*15c0*/  UIMAD UR30, UR14, UR10, UR30 ;  /* 0x0000000a0e1e72a4 */ /* 0x000fe4000f8e021e */
[----:B------:R-:W-:Y:S02]  /*15d0*/  USEL UR8, UR4, UR8, !UP2 ;  /* 0x0000000804087287 */ /* 0x000fe4000d000000 */
[----:B------:R-:W-:Y:S02]  /*15e0*/  @!UP0 USHF.R.U32.HI UR7, URZ, UR9, UR7 ;  /* 0x00000009ff078299 */ /* 0x000fe40008011607 */
[----:B------:R-:W-:Y:S02]  /*15f0*/  UIADD3 UR9, UPT, UPT, -UR8, URZ, URZ ;  /* 0x000000ff08097290 */ /* 0x000fe4000fffe1ff */
[----:B------:R-:W-:Y:S02]  /*1600*/  @!UP0 USEL UR7, UR5, UR7, !UP2 ;  /* 0x0000000705078287 */ /* 0x000fe4000d000000 */
[----:B------:R-:W-:-:S02]  /*1610*/  UIMAD UR9, UR19, UR9, UR4 ;  /* 0x00000009130972a4 */ /* 0x000fc4000f8e0204 */
[----:B------:R-:W-:Y:S02]  /*1620*/  @!UP0 UIADD3 UR8, UPT, UPT, UR8, -UR7, URZ ;  /* 0x8000000708088290 */ /* 0x000fe4000fffe0ff */
[----:B------:R-:W-:Y:S02]  /*1630*/  @!UP0 UIMAD UR6, UR9, UR6, UR7 ;  /* 0x00000006090682a4 */ /* 0x000fe4000f8e0207 */
[----:B------:R-:W-:Y:S02]  /*1640*/  @!UP0 UIMAD UR4, UR8, UR19, UR5 ;  /* 0x00000013080482a4 */ /* 0x000fe4000f8e0205 */
[----:B------:R-:W-:Y:S02]  /*1650*/  UIMAD UR31, UR20, UR11, UR31 ;  /* 0x0000000b141f72a4 */ /* 0x000fe4000f8e021f */
[----:B------:R-:W-:Y:S01]  /*1660*/  UIMAD UR30, UR4, UR14, UR30 ;  /* 0x0000000e041e72a4 */ /* 0x000fe2000f8e021e */
[----:B------:R-:W-:Y:S02]  /*1670*/  @!UP0 UMOV UR5, UR6 ;  /* 0x0000000600058c82 */ /* 0x000fe40008000000 */
[----:B------:R-:W-:-:S12]  /*1680*/  UIMAD UR31, UR5, UR20, UR31 ;  /* 0x00000014051f72a4 */ /* 0x000fd8000f8e021f */
.L_x_18:
[----:B------:R-:W-:Y:S02]  /*1690*/  UISETP.NE.AND UP2, UPT, UR23, 0x1, UPT ;  /* 0x000000011700788c */ /* 0x000fe4000bf45270 */
[----:B------:R-:W-:Y:S02]  /*16a0*/  ULOP3.LUT UR21, UR21, 0xffff, URZ, 0xc0, !UPT ;  /* 0x0000ffff15157892 */ /* 0x000fe4000f8ec0ff */
[----:B------:R-:W-:Y:S02]  /*16b0*/  UISETP.NE.AND UP0, UPT, UR18, 0x2, UPT ;  /* 0x000000021200788c */ /* 0x000fe4000bf05270 */
[----:B------:R-:W-:Y:S02]  /*16c0*/  ULOP3.LUT UR24, UR24, 0xc00, URZ, 0xc0, !UPT ;  /* 0x00000c0018187892 */ /* 0x000fe4000f8ec0ff */
[----:B------:R-:W-:Y:S02]  /*16d0*/  ULOP3.LUT UR46, UR46, 0x40, URZ, 0xc0, !UPT ;  /* 0x000000402e2e7892 */ /* 0x000fe4000f8ec0ff */
[----:B------:R-:W-:Y:S01]  /*16e0*/  USHF.L.U32 UR21, UR25, UR21, URZ ;  /* 0x0000001519157299 */ /* 0x000fe200080006ff */
[----:B------:R-:W-:Y:S11]  /*16f0*/  BRA.U UP2, `(.L_x_19) ;  /* 0x0000000102407547 */ /* 0x000ff6000b800000 */
[----:B------:R-:W2:Y:S01]  /*1700*/  LDCU.128 UR8, c[0x0][0xb10] ;  /* 0x00016200ff0877ac */ /* 0x000ea20008000c00 */
[----:B------:R-:W3:Y:S01]  /*1710*/  LDCU UR12, c[0x0][0xb0c] ;  /* 0x00016180ff0c77ac */ /* 0x000ee20008000800 */
[----:B------:R-:W4:Y:S01]  /*1720*/  LDCU UR13, c[0x0][0xb20] ;  /* 0x00016400ff0d77ac */ /* 0x000f220008000800 */
[----:B--2---:R-:W-:Y:S02]  /*1730*/  UIMAD.WIDE.U32 UR4, UR31, UR8, URZ ;  /* 0x000000081f0472a5 */ /* 0x004fe4000f8e00ff */
[----:B------:R-:W-:Y:S02]  /*1740*/  UIMAD.WIDE.U32 UR6, UR30, UR11, URZ ;  /* 0x0000000b1e0672a5 */ /* 0x000fe4000f8e00ff */
[----:B---3--:R-:W-:Y:S02]  /*1750*/  UISETP.NE.AND UP2, UPT, UR12, 0x1, UPT ;  /* 0x000000010c00788c */ /* 0x008fe4000bf45270 */
[----:B------:R-:W-:-:S03]  /*1760*/  USHF.R.U32.HI UR5, URZ, UR9, UR5 ;  /* 0x00000009ff057299 */ /* 0x000fc60008011605 */
[----:B------:R-:W-:Y:S01]  /*1770*/  UMOV UR4, UR7 ;  /* 0x0000000700047c82 */ /* 0x000fe20008000000 */
[----:B------:R-:W-:Y:S02]  /*1780*/  USEL UR5, UR31, UR5, !UP2 ;  /* 0x000000051f057287 */ /* 0x000fe4000d000000 */
[----:B------:R-:W-:Y:S02]  /*1790*/  UISETP.NE.AND UP2, UPT, UR10, 0x1, UPT ;  /* 0x000000010a00788c */ /* 0x000fe4000bf45270 */
[----:B----4-:R-:W-:-:S04]  /*17a0*/  USHF.R.U32.HI UR4, URZ, UR13, UR4 ;  /* 0x0000000dff047299 */ /* 0x010fc80008011604 */
[----:B------:R-:W-:-:S04]  /*17b0*/  USEL UR4, UR30, UR4, !UP2 ;  /* 0x000000041e047287 */ /* 0x000fc8000d000000 */
[----:B------:R-:W-:Y:S02]  /*17c0*/  UIADD3 UR6, UPT, UPT, UR5, -UR4, URZ ;  /* 0x8000000405067290 */ /* 0x000fe4000fffe0ff */
[----:B------:R-:W-:Y:S02]  /*17d0*/  UIADD3 UR4, UPT, UPT, -UR5, UR4, URZ ;  /* 0x0000000405047290 */ /* 0x000fe4000fffe1ff */
[----:B------:R-:W-:Y:S02]  /*17e0*/  UIMAD UR30, UR6, UR10, UR30 ;  /* 0x0000000a061e72a4 */ /* 0x000fe4000f8e021e */
[----:B------:R-:W-:-:S12]  /*17f0*/  UIMAD UR31, UR4, UR12, UR31 ;  /* 0x0000000c041f72a4 */ /* 0x000fd8000f8e021f */
.L_x_19:
[----:B------:R-:W-:Y:S05]  /*1800*/  BRA.U !UP6, `(.L_x_20) ;  /* 0x000000010e0c7547 */ /* 0x000fea000b800000 */
[----:B------:R-:W-:Y:S01]  /*1810*/  UCGABAR_WAIT ;  /* 0x0000000000007dc7 */ /* 0x000fe20008000000 */
[----:B------:R-:W-:Y:S01]  /*1820*/  CCTL.IVALL ;  /* 0x00000000ff00798f */ /* 0x000fe20002000000 */
[----:B------:R-:W-:Y:S05]  /*1830*/  BRA `(.L_x_21) ;  /* 0x0000000000047947 */ /* 0x000fea0003800000 */
.L_x_20:
[----:B------:R-:W-:Y:S06]  /*1840*/  BAR.SYNC.DEFER_BLOCKING 0x0 ;  /* 0x0000000000007b1d */ /* 0x000fec0000010000 */
.L_x_21:
[----:B------:R-:W-:Y:S05]  /*1850*/  BRA.U UP0, `(.L_x_22) ;  /* 0x0000001500287547 */ /* 0x000fea000b800000 */
[----:B------:R-:W2:Y:S01]  /*1860*/  LDCU UR6, c[0x0][0x38c] ;  /* 0x00007180ff0677ac */ /* 0x000ea20008000800 */
[----:B------:R-:W-:Y:S01]  /*1870*/  PLOP3.LUT P1, PT, PT, PT, UP4, 0x80, 0x8 ;  /* 0x000000000008781c */ /* 0x000fe20003f2f048 */
[----:B------:R-:W-:Y:S01]  /*1880*/  IMAD.MOV.U32 R12, RZ, RZ, 0x1 ;  /* 0x00000001ff0c7424 */ /* 0x000fe200078e00ff */
[----:B------:R-:W-:Y:S02]  /*1890*/  ISETP.NE.AND P2, PT, R0, RZ, P3 ;  /* 0x000000ff0000720c */ /* 0x000fe40001f45270 */
[----:B------:R-:W-:Y:S02]  /*18a0*/  CS2R R10, SRZ ;  /* 0x00000000000a7805 */ /* 0x000fe4000001ff00 */
[----:B------:R-:W-:Y:S01]  /*18b0*/  PLOP3.LUT P1, PT, P1, PT, PT, 0x8, 0x80 ;  /* 0x000000000080781c */ /* 0x000fe20000f2e170 */
[----:B------:R-:W-:Y:S01]  /*18c0*/  IMAD.MOV.U32 R9, RZ, RZ, RZ ;  /* 0x000000ffff097224 */ /* 0x000fe200078e00ff */
[----:B------:R-:W3:Y:S01]  /*18d0*/  LDCU UR39, c[0x0][0x370] ;  /* 0x00006e00ff2777ac */ /* 0x000ee20008000800 */
[----:B------:R-:W-:Y:S01]  /*18e0*/  IMAD.MOV.U32 R8, RZ, RZ, 0x1 ;  /* 0x00000001ff087424 */ /* 0x000fe200078e00ff */
[----:B------:R-:W4:Y:S01]  /*18f0*/  LDCU.64 UR26, c[0x0][0x348] ;  /* 0x00006900ff1a77ac */ /* 0x000f220008000a00 */
[----:B------:R-:W-:Y:S01]  /*1900*/  ULEA.HI UR43, UR24, UR46, URZ, 0x1a ;  /* 0x0000002e182b7291 */ /* 0x000fe2000f8fd0ff */
[----:B------:R-:W1:Y:S01]  /*1910*/  LDCU UR38, c[0x0][0x374] ;  /* 0x00006e80ff2677ac */ /* 0x000e620008000800 */
[----:B--2---:R-:W-:-:S02]  /*1920*/  UIADD3 UR5, UPT, UPT, UR6, 0x3f, URZ ;  /* 0x0000003f06057890 */ /* 0x004fc4000fffe0ff */
[----:B------:R-:W-:Y:S02]  /*1930*/  UIADD3 UR48, UPT, UPT, UR6, 0x7e, URZ ;  /* 0x0000007e06307890 */ /* 0x000fe4000fffe0ff */
[----:B------:R-:W-:-:S04]  /*1940*/  USHF.R.S32.HI UR4, URZ, 0x1f, UR5 ;  /* 0x0000001fff047899 */ /* 0x000fc80008011405 */
[----:B------:R-:W-:Y:S02]  /*1950*/  ULEA.HI UR4, UR4, UR5, URZ, 0x6 ;  /* 0x0000000504047291 */ /* 0x000fe4000f8f30ff */
[----:B------:R-:W-:Y:S02]  /*1960*/  UIADD3 UR5, UPT, UPT, UR6, -0x1, URZ ;  /* 0xffffffff06057890 */ /* 0x000fe4000fffe0ff */
[----:B------:R-:W-:Y:S02]  /*1970*/  USHF.R.S32.HI UR41, URZ, 0x6, UR4 ;  /* 0x00000006ff297899 */ /* 0x000fe40008011404 */
[----:B------:R-:W-:Y:S02]  /*1980*/  UISETP.GE.U32.AND UP1, UPT, UR5, -0x7f, UPT ;  /* 0xffffff810500788c */ /* 0x000fe4000bf26070 */
[----:B------:R-:W-:Y:S01]  /*1990*/  UISETP.LT.U32.AND UP0, UPT, UR41, 0x6, UPT ;  /* 0x000000062900788c */ /* 0x000fe2000bf01070 */
[----:B------:R-:W-:-:S03]  /*19a0*/  UMOV UR5, URZ ;  /* 0x000000ff00057c82 */ /* 0x000fc60008000000 */
[----:B------:R-:W-:Y:S02]  /*19b0*/  USEL UR40, UR41, 0x6, UP0 ;  /* 0x0000000629287887 */ /* 0x000fe40008000000 */
[----:B------:R-:W-:Y:S02]  /*19c0*/  UISETP.NE.AND UP0, UPT, UR18, URZ, UPT ;  /* 0x000000ff1200728c */ /* 0x000fe4000bf05270 */
[----:B------:R-:W-:Y:S02]  /*19d0*/  UIADD3 UR4, UPT, UPT, UR40, -0x1, URZ ;  /* 0xffffffff28047890 */ /* 0x000fe4000fffe0ff */
[----:B------:R-:W-:Y:S02]  /*19e0*/  @UP1 UIADD3 UR4, UPT, UPT, UR40, URZ, URZ ;  /* 0x000000ff28041290 */ /* 0x000fe4000fffe0ff */
[----:B------:R-:W-:Y:S02]  /*19f0*/  USEL UR25, UR55, 0x2, UP0 ;  /* 0x0000000237197887 */ /* 0x000fe40008000000 */
[----:B------:R-:W-:-:S02]  /*1a00*/  UIADD3 UR44, UPT, UPT, UR41, -UR40, URZ ;  /* 0x80000028292c7290 */ /* 0x000fc4000fffe0ff */
[----:B------:R-:W-:Y:S02]  /*1a10*/  UIADD3 UR28, UPT, UPT, UR4, 0x1, URZ ;  /* 0x00000001041c7890 */ /* 0x000fe4000fffe0ff */
[----:B-1-34-:R-:W-:-:S12]  /*1a20*/  UIADD3 UR42, UPT, UPT, -UR4, URZ, URZ ;  /* 0x000000ff042a7290 */ /* 0x01afd8000fffe1ff */
.L_x_42:
[----:B------:R-:W-:Y:S01]  /*1a30*/  UISETP.NE.AND UP0, UPT, UR47, URZ, UPT ;  /* 0x000000ff2f00728c */ /* 0x000fe2000bf05270 */
[----:B------:R-:W1:Y:S08]  /*1a40*/  S2UR UR47, SR_CgaCtaId ;  /* 0x00000000002f79c3 */ /* 0x000e700000008800 */
[----:B------:R-:W-:Y:S05]  /*1a50*/  BRA.U UP0, `(.L_x_23) ;  /* 0x0000000100347547 */ /* 0x000fea000b800000 */
[----:B------:R-:W2:Y:S01]  /*1a60*/  S2R R0, SR_CgaCtaId ;  /* 0x0000000000007919 */ /* 0x000ea20000008800 */
[----:B------:R-:W-:-:S04]  /*1a70*/  MOV R2, 0x400 ;  /* 0x0000040000027802 */ /* 0x000fc80000000f00 */
[----:B--2---:R-:W-:Y:S02]  /*1a80*/  LEA R0, R0, R2, 0x18 ;  /* 0x0000000200007211 */ /* 0x004fe400078ec0ff */
[----:B------:R-:W-:-:S03]  /*1a90*/  SHF.L.U32 R2, R8, 0x1f, RZ ;  /* 0x0000001f08027819 */ /* 0x000fc600000006ff */
[----:B------:R-:W-:-:S04]  /*1aa0*/  IMAD R0, R9, 0x8, R0 ;  /* 0x0000000809007824 */ /* 0x000fc800078e0200 */
[----:B------:R-:W2:Y:S02]  /*1ab0*/  SYNCS.PHASECHK.TRANS64.TRYWAIT P0, [R0+URZ+0x120], R2 ;  /* 0x00012002000075a7 */ /* 0x000ea400080011ff */
[----:B--2---:R-:W-:Y:S05]  /*1ac0*/  @!P0 BRA `(.L_x_24) ;  /* 0x0000007400688947 */ /* 0x004fea0003800000 */
.L_x_151:
[----:B------:R-:W-:Y:S01]  /*1ad0*/  VIADD R9, R9, 0x1 ;  /* 0x0000000109097836 */ /* 0x000fe20000000000 */
[----:B------:R2:W-:Y:S04]  /*1ae0*/  SYNCS.ARRIVE.TRANS64.A1T0 RZ, [R0+URZ+0x110], RZ ;  /* 0x000110ff00ff79a7 */ /* 0x0005e800081000ff */
[----:B------:R-:W-:-:S04]  /*1af0*/  ISETP.NE.AND P0, PT, R9, 0x2, PT ;  /* 0x000000020900780c */ /* 0x000fc80003f05270 */
[----:B------:R-:W-:Y:S02]  /*1b00*/  SEL R9, R9, RZ, P0 ;  /* 0x000000ff09097207 */ /* 0x000fe40000000000 */
[----:B--2---:R-:W-:-:S04]  /*1b10*/  SEL R0, RZ, 0x1, P0 ;  /* 0x00000001ff007807 */ /* 0x004fc80000000000 */
[----:B------:R-:W-:-:S07]  /*1b20*/  LOP3.LUT R8, R8, R0, RZ, 0x3c, !PT ;  /* 0x0000000008087212 */ /* 0x000fce00078e3cff */
.L_x_23:
[----:B------:R-:W-:Y:S01]  /*1b30*/  UMOV UR6, 0x400 ;  /* 0x0000040000067882 */ /* 0x000fe20000000000 */
[----:B------:R-:W-:Y:S01]  /*1b40*/  UISETP.GE.U32.AND UP0, UPT, UR48, 0x7f, UPT ;  /* 0x0000007f3000788c */ /* 0x000fe2000bf06070 */
[----:B------:R-:W-:Y:S01]  /*1b50*/  SHF.L.U32 R0, R12, 0x1f, RZ ;  /* 0x0000001f0c007819 */ /* 0x000fe200000006ff */
[----:B-1----:R-:W-:Y:S02]  /*1b60*/  ULEA UR6, UR47, UR6, 0x18 ;  /* 0x000000062f067291 */ /* 0x002fe4000f8ec0ff */
[----:B------:R-:W-:Y:S02]  /*1b70*/  ULEA UR11, UR30, UR43, 0x7 ;  /* 0x0000002b1e0b7291 */ /* 0x000fe4000f8e38ff */
[----:B------:R-:W-:Y:S01]  /*1b80*/  ULEA UR4, UR5, UR6, 0x3 ;  /* 0x0000000605047291 */ /* 0x000fe2000f8e18ff */
[----:B------:R-:W-:-:S08]  /*1b90*/  UMOV UR7, URZ ;  /* 0x000000ff00077c82 */ /* 0x000fd00008000000 */
[----:B------:R1:W2:Y:S01]  /*1ba0*/  SYNCS.PHASECHK.TRANS64.TRYWAIT P0, [UR4+0x30], R0 ;  /* 0x00003000ff0075a7 */ /* 0x0002a20008001104 */
[----:B------:R-:W-:-:S04]  /*1bb0*/  ULEA.HI UR4, UR31, UR31, URZ, 0x1 ;  /* 0x0000001f1f047291 */ /* 0x000fc8000f8f08ff */
[----:B------:R-:W-:-:S04]  /*1bc0*/  USHF.L.U32 UR4, UR4, 0x6, URZ ;  /* 0x0000000604047899 */ /* 0x000fc800080006ff */
[----:B------:R-:W-:Y:S01]  /*1bd0*/  ULOP3.LUT UR34, UR46, 0xffffff80, UR4, 0xf8, !UPT ;  /* 0xffffff802e227892 */ /* 0x000fe2000f8ef804 */
[----:B------:R-:W-:Y:S11]  /*1be0*/  BRA.U !UP0, `(.L_x_25) ;  /* 0x0000000108c87547 */ /* 0x000ff6000b800000 */
[----:B------:R-:W-:Y:S01]  /*1bf0*/  UMOV UR13, UR42 ;  /* 0x0000002a000d7c82 */ /* 0x000fe20008000000 */
[----:B------:R-:W-:Y:S01]  /*1c00*/  UMOV UR4, UR5 ;  /* 0x0000000500047c82 */ /* 0x000fe20008000000 */
[----:B------:R-:W-:-:S05]  /*1c10*/  UMOV UR35, URZ ;  /* 0x000000ff00237c82 */ /* 0x000fca0008000000 */
.L_x_31:
[----:B------:R-:W-:Y:S01]  /*1c20*/  ULEA UR33, UR4, UR6, 0x3 ;  /* 0x0000000604217291 */ /* 0x000fe2000f8e18ff */
[----:B------:R-:W-:Y:S01]  /*1c30*/  @P3 MOV R2, 0x8000 ;  /* 0x0000800000023802 */ /* 0x000fe20000000f00 */
[----:B--234-:R-:W-:Y:S10]  /*1c40*/  @P0 BRA `(.L_x_26) ;  /* 0x00000000000c0947 */ /* 0x01cff40003800000 */
[----:B------:R-:W-:-:S04]  /*1c50*/  SHF.L.U32 R3, R12, 0x1f, RZ ;  /* 0x0000001f0c037819 */ /* 0x000fc800000006ff */
[----:B------:R-:W2:Y:S02]  /*1c60*/  SYNCS.PHASECHK.TRANS64.TRYWAIT P0, [UR33+0x30], R3 ;  /* 0x00003003ff0075a7 */ /* 0x000ea40008001121 */
[----:B--2---:R-:W-:Y:S05]  /*1c70*/  @!P0 BRA `(.L_x_27) ;  /* 0x0000007400108947 */ /* 0x004fea0003800000 */
.L_x_26:
[----:B------:R2:W-:Y:S01]  /*1c80*/  @P3 SYNCS.ARRIVE.TRANS64 RZ, [UR33], R2 ;  /* 0x00000002ffff39a7 */ /* 0x0005e20008000021 */
[----:B------:R-:W-:Y:S02]  /*1c90*/  ULOP3.LUT UR5, UR25, 0x2, URZ, 0xfc, !UPT ;  /* 0x0000000219057892 */ /* 0x000fe4000f8efcff */
[----:B------:R-:W-:Y:S02]  /*1ca0*/  UIADD3 UR13, UPT, UPT, UR13, 0x1, URZ ;  /* 0x000000010d0d7890 */ /* 0x000fe4000fffe0ff */
[----:B------:R-:W-:Y:S02]  /*1cb0*/  UISETP.NE.AND UP0, UPT, UR5, 0x2, UPT ;  /* 0x000000020500788c */ /* 0x000fe4000bf05270 */
[----:B------:R-:W-:-:S07]  /*1cc0*/  UISETP.NE.AND UP2, UPT, UR13, 0x1, UPT ;  /* 0x000000010d00788c */ /* 0x000fce000bf45270 */
[----:B------:R-:W-:Y:S05]  /*1cd0*/  BRA.U UP0, `(.L_x_28) ;  /* 0x0000000100047547 */ /* 0x000fea000b800000 */
[----:B------:R-:W-:Y:S05]  /*1ce0*/  BPT.TRAP 0x1 ;  /* 0x000000040000795c */ /* 0x000fea0000300000 */
.L_x_28:
[----:B------:R-:W-:Y:S04]  /*1cf0*/  BSSY.RECONVERGENT B0, `(.L_x_29) ;  /* 0x0000003000007945 */ /* 0x000fe80003800200 */
[----:B------:R-:W-:Y:S05]  /*1d00*/  @!P2 BRA `(.L_x_30) ;  /* 0x000000000004a947 */ /* 0x000fea0003800000 */
[----:B------:R-:W-:Y:S05]  /*1d10*/  BPT.TRAP 0x1 ;  /* 0x000000040000795c */ /* 0x000fea0000300000 */
.L_x_30:
[----:B------:R-:W-:Y:S05]  /*1d20*/  BSYNC.RECONVERGENT B0 ;  /* 0x0000000000007941 */ /* 0x000fea0003800200 */
.L_x_29:
[----:B------:R-:W-:Y:S02]  /*1d30*/  UIADD3 UR5, UPT, UPT, UR4, 0x1, URZ ;  /* 0x0000000104057890 */ /* 0x000fe4000fffe0ff */
[----:B------:R-:W-:Y:S02]  /*1d40*/  ULEA UR32, UR4, UR6, 0xd ;  /* 0x0000000604207291 */ /* 0x000fe4000f8e68ff */
[----:B------:R-:W-:Y:S02]  /*1d50*/  UISETP.NE.AND UP0, UPT, UR5, 0x6, UPT ;  /* 0x000000060500788c */ /* 0x000fe4000bf05270 */
[----:B------:R-:W-:Y:S02]  /*1d60*/  ULEA UR4, UR4, UR24, 0xc ;  /* 0x0000001804047291 */ /* 0x000fe4000f8e60ff */
[----:B------:R-:W-:Y:S02]  /*1d70*/  USEL UR8, URZ, 0x1, UP0 ;  /* 0x00000001ff087887 */ /* 0x000fe40008000000 */
[----:B------:R-:W-:-:S02]  /*1d80*/  USEL UR5, UR5, URZ, UP0 ;  /* 0x000000ff05057287 */ /* 0x000fc40008000000 */
[----:B------:R-:W-:Y:S02]  /*1d90*/  UIADD3 UR16, UP1, UPT, UR26, 0x80, URZ ;  /* 0x000000801a107890 */ /* 0x000fe4000ff3e0ff */
[----:B------:R-:W-:Y:S01]  /*1da0*/  ULEA UR4, UR4, UR6, 0x1 ;  /* 0x0000000604047291 */ /* 0x000fe2000f8e08ff */
[----:B------:R-:W-:Y:S01]  /*1db0*/  LOP3.LUT R12, R12, UR8, RZ, 0x3c, !PT ;  /* 0x000000080c0c7c12 */ /* 0x000fe2000f8e3cff */
[----:B------:R-:W-:Y:S02]  /*1dc0*/  UIADD3 UR14, UP0, UPT, UR26, 0x180, URZ ;  /* 0x000001801a0e7890 */ /* 0x000fe4000ff1e0ff */
[----:B------:R-:W-:Y:S01]  /*1dd0*/  ULEA UR7, UR5, UR6, 0x3 ;  /* 0x0000000605077291 */ /* 0x000fe2000f8e18ff */
[----:B-1----:R-:W-:Y:S01]  /*1de0*/  SHF.L.U32 R0, R12, 0x1f, RZ ;  /* 0x0000001f0c007819 */ /* 0x002fe200000006ff */
[----:B------:R-:W-:Y:S02]  /*1df0*/  ULOP3.LUT UR33, UR33, 0xfefffff8, URZ, 0xc0, !UPT ;  /* 0xfefffff821217892 */ /* 0x000fe4000f8ec0ff */
[----:B------:R-:W-:-:S02]  /*1e00*/  UIADD3.X UR17, UPT, UPT, URZ, UR27, URZ, UP1, !UPT ;  /* 0x0000001bff117290 */ /* 0x000fc40008ffe4ff */
[----:B------:R-:W-:Y:S02]  /*1e10*/  UIADD3 UR32, UPT, UPT, UR32, 0x4300, URZ ;  /* 0x0000430020207890 */ /* 0x000fe4000fffe0ff */
[----:B------:R-:W-:Y:S01]  /*1e20*/  UIADD3 UR8, UPT, UPT, UR4, 0x10300, URZ ;  /* 0x0001030004087890 */ /* 0x000fe2000fffe0ff */
[----:B------:R3:W4:Y:S01]  /*1e30*/  SYNCS.PHASECHK.TRANS64.TRYWAIT P0, [UR7+0x30], R0 ;  /* 0x00003000ff0075a7 */ /* 0x0007220008001107 */
[----:B------:R-:W-:Y:S02]  /*1e40*/  UIADD3.X UR15, UPT, UPT, URZ, UR27, URZ, UP0, !UPT ;  /* 0x0000001bff0f7290 */ /* 0x000fe400087fe4ff */
[----:B------:R-:W-:Y:S01]  /*1e50*/  UPRMT UR4, URZ, 0x5410, UR21 ;  /* 0x00005410ff047896 */ /* 0x000fe20008000015 */
[----:B------:R-:W-:Y:S01]  /*1e60*/  UMOV UR18, 0x0 ;  /* 0x0000000000127882 */ /* 0x000fe20000000000 */
[----:B------:R-:W-:Y:S01]  /*1e70*/  UMOV UR19, 0x10000000 ;  /* 0x1000000000137882 */ /* 0x000fe20000000000 */
[----:B------:R-:W-:Y:S01]  /*1e80*/  UMOV UR10, UR35 ;  /* 0x00000023000a7c82 */ /* 0x000fe20008000000 */
[----:B------:R-:W-:Y:S01]  /*1e90*/  UMOV UR12, UR36 ;  /* 0x00000024000c7c82 */ /* 0x000fe20008000000 */
[----:B------:R-:W-:Y:S01]  /*1ea0*/  UMOV UR9, UR33 ;  /* 0x0000002100097c82 */ /* 0x000fe20008000000 */
[----:B------:R1:W-:Y:S01]  /*1eb0*/  UTMALDG.3D.2CTA [UR32], [UR16], desc[UR18] ;  /* 0x00001220100075b4 */ /* 0x0003e20008211000 */
[----:B------:R-:W-:-:S02]  /*1ec0*/  UMOV UR7, UR28 ;  /* 0x0000001c00077c82 */ /* 0x000fc40008000000 */
[----:B------:R2:W-:Y:S01]  /*1ed0*/  UTMALDG.3D.MULTICAST.2CTA [UR8], [UR14], UR4, desc[UR18] ;  /* 0x000012080e0073b4 */ /* 0x0005e20008211804 */
[----:B-1----:R-:W-:Y:S01]  /*1ee0*/  UIADD3 UR35, UPT, UPT, UR35, 0x40, URZ ;  /* 0x0000004023237890 */ /* 0x002fe2000fffe0ff */
[----:B--2---:R-:W-:Y:S01]  /*1ef0*/  UMOV UR4, UR5 ;  /* 0x0000000500047c82 */ /* 0x004fe20008000000 */
[----:B------:R-:W-:Y:S10]  /*1f00*/  BRA.U UP2, `(.L_x_31) ;  /* 0xfffffffd02447547 */ /* 0x000ff4000b83ffff */
.L_x_25:
[----:B------:R-:W-:Y:S01]  /*1f10*/  ULEA UR4, UR5, UR6, 0x3 ;  /* 0x0000000605047291 */ /* 0x000fe2000f8e18ff */
[----:B-1-3--:R-:W-:Y:S01]  /*1f20*/  SHF.L.U32 R0, R12, 0x1f, RZ ;  /* 0x0000001f0c007819 */ /* 0x00afe200000006ff */
[----:B------:R-:W-:Y:S01]  /*1f30*/  @!P1 SYNCS.ARRIVE.TRANS64.A1T0 RZ, [UR6+0xa8], RZ ;  /* 0x0000a8ffffff99a7 */ /* 0x000fe20008100006 */
[----:B------:R-:W-:-:S06]  /*1f40*/  UISETP.GT.AND UP0, UPT, UR41, UR40, UPT ;  /* 0x000000282900728c */ /* 0x000fcc000bf04270 */
[----:B--2-4-:R1:W2:Y:S03]  /*1f50*/  SYNCS.PHASECHK.TRANS64.TRYWAIT P0, [UR4+0x30], R0 ;  /* 0x00003000ff0075a7 */ /* 0x0142a60008001104 */
[----:B------:R-:W-:Y:S05]  /*1f60*/  BRA.U !UP0, `(.L_x_32) ;  /* 0x0000000108c87547 */ /* 0x000fea000b800000 */
[----:B------:R-:W-:Y:S01]  /*1f70*/  UIADD3 UR13, UPT, UPT, UR44, UR7, URZ ;  /* 0x000000072c0d7290 */ /* 0x000fe2000fffe0ff */
[----:B------:R-:W-:-:S11]  /*1f80*/  UMOV UR4, UR5 ;  /* 0x0000000500047c82 */ /* 0x000fd60008000000 */
.L_x_38:
[----:B------:R-:W-:Y:S01]  /*1f90*/  ULEA UR17, UR4, UR6, 0x3 ;  /* 0x0000000604117291 */ /* 0x000fe2000f8e18ff */
[----:B--2---:R-:W-:Y:S01]  /*1fa0*/  @P3 MOV R2, 0x8000 ;  /* 0x0000800000023802 */ /* 0x004fe20000000f00 */
[----:B--2-4-:R-:W-:Y:S10]  /*1fb0*/  @P0 BRA `(.L_x_33) ;  /* 0x00000000000c0947 */ /* 0x014ff40003800000 */
[----:B------:R-:W-:-:S04]  /*1fc0*/  SHF.L.U32 R3, R12, 0x1f, RZ ;  /* 0x0000001f0c037819 */ /* 0x000fc800000006ff */
[----:B------:R-:W2:Y:S02]  /*1fd0*/  SYNCS.PHASECHK.TRANS64.TRYWAIT P0, [UR17+0x30], R3 ;  /* 0x00003003ff0075a7 */ /* 0x000ea40008001111 */
[----:B--2---:R-:W-:Y:S05]  /*1fe0*/  @!P0 BRA `(.L_x_34) ;  /* 0x00000070004c8947 */ /* 0x004fea0003800000 */
.L_x_33:
[----:B------:R2:W-:Y:S01]  /*1ff0*/  @P3 SYNCS.ARRIVE.TRANS64 RZ, [UR17], R2 ;  /* 0x00000002ffff39a7 */ /* 0x0005e20008000011 */
[----:B------:R-:W-:-:S04]  /*2000*/  ULOP3.LUT UR5, UR25, 0x2, URZ, 0xfc, !UPT ;  /* 0x0000000219057892 */ /* 0x000fc8000f8efcff */
[----:B------:R-:W-:-:S09]  /*2010*/  UISETP.NE.AND UP0, UPT, UR5, 0x2, UPT ;  /* 0x000000020500788c */ /* 0x000fd2000bf05270 */
[----:B------:R-:W-:Y:S05]  /*2020*/  BRA.U UP0, `(.L_x_35) ;  /* 0x0000000100047547 */ /* 0x000fea000b800000 */
[----:B------:R-:W-:Y:S05]  /*2030*/  BPT.TRAP 0x1 ;  /* 0x000000040000795c */ /* 0x000fea0000300000 */
.L_x_35:
[----:B------:R-:W-:Y:S04]  /*2040*/  BSSY.RECONVERGENT B0, `(.L_x_36) ;  /* 0x0000003000007945 */ /* 0x000fe80003800200 */
[----:B------:R-:W-:Y:S05]  /*2050*/  @!P2 BRA `(.L_x_37) ;  /* 0x000000000004a947 */ /* 0x000fea0003800000 */
[----:B------:R-:W-:Y:S05]  /*2060*/  BPT.TRAP 0x1 ;  /* 0x000000040000795c */ /* 0x000fea0000300000 */
.L_x_37:
[----:B------:R-:W-:Y:S05]  /*2070*/  BSYNC.RECONVERGENT B0 ;  /* 0x0000000000007941 */ /* 0x000fea0003800200 */
.L_x_36:
        /* <DEDUP_REMOVED lines=9> */
[----:B------:R-:W-:Y:S02]  /*2110*/  USHF.L.U32 UR19, UR7, 0x6, URZ ;  /* 0x0000000607137899 */ /* 0x000fe400080006ff */
[----:B------:R-:W-:Y:S01]  /*2120*/  UIADD3 UR7, UPT, UPT, UR7, 0x1, URZ ;  /* 0x0000000107077890 */ /* 0x000fe2000fffe0ff */
[----:B-1----:R-:W-:Y:S01]  /*2130*/  SHF.L.U32 R0, R12, 0x1f, RZ ;  /* 0x0000001f0c007819 */ /* 0x002fe200000006ff */
[----:B------:R-:W-:Y:S02]  /*2140*/  UIADD3 UR22, UP1, UPT, UR26, 0x80, URZ ;  /* 0x000000801a167890 */ /* 0x000fe4000ff3e0ff */
[----:B------:R-:W-:Y:S01]  /*2150*/  ULEA UR4, UR4, UR6, 0x1 ;  /* 0x0000000604047291 */ /* 0x000fe2000f8e08ff */
[----:B------:R3:W4:Y:S01]  /*2160*/  SYNCS.PHASECHK.TRANS64.TRYWAIT P0, [UR8+0x30], R0 ;  /* 0x00003000ff0075a7 */ /* 0x0007220008001108 */
[----:B------:R-:W-:-:S02]  /*2170*/  UIADD3.X UR15, UPT, UPT, URZ, UR27, URZ, UP0, !UPT ;  /* 0x0000001bff0f7290 */ /* 0x000fc400087fe4ff */
[----:B------:R-:W-:Y:S02]  /*2180*/  UISETP.NE.AND UP0, UPT, UR7, UR13, UPT ;  /* 0x0000000d0700728c */ /* 0x000fe4000bf05270 */
[----:B------:R-:W-:Y:S02]  /*2190*/  ULOP3.LUT UR17, UR17, 0xfefffff8, URZ, 0xc0, !UPT ;  /* 0xfefffff811117892 */ /* 0x000fe4000f8ec0ff */
[----:B------:R-:W-:Y:S02]  /*21a0*/  UIADD3 UR16, UPT, UPT, UR16, 0x4300, URZ ;  /* 0x0000430010107890 */ /* 0x000fe4000fffe0ff */
[----:B------:R-:W-:Y:S02]  /*21b0*/  UIADD3.X UR23, UPT, UPT, URZ, UR27, URZ, UP1, !UPT ;  /* 0x0000001bff177290 */ /* 0x000fe40008ffe4ff */
[----:B------:R-:W-:Y:S02]  /*21c0*/  UIADD3 UR8, UPT, UPT, UR4, 0x10300, URZ ;  /* 0x0001030004087890 */ /* 0x000fe4000fffe0ff */
[----:B------:R-:W-:Y:S01]  /*21d0*/  UPRMT UR4, URZ, 0x5410, UR21 ;  /* 0x00005410ff047896 */ /* 0x000fe20008000015 */
[----:B------:R-:W-:Y:S01]  /*21e0*/  UMOV UR30, 0x0 ;  /* 0x00000000001e7882 */ /* 0x000fe20000000000 */
[----:B------:R-:W-:Y:S01]  /*21f0*/  UMOV UR31, 0x10000000 ;  /* 0x10000000001f7882 */ /* 0x000fe20000000000 */
[----:B------:R-:W-:Y:S01]  /*2200*/  UMOV UR18, UR34 ;  /* 0x0000002200127c82 */ /* 0x000fe20008000000 */
[----:B------:R-:W-:Y:S01]  /*2210*/  UMOV UR20, UR36 ;  /* 0x0000002400147c82 */ /* 0x000fe20008000000 */
[----:B------:R-:W-:Y:S01]  /*2220*/  UMOV UR12, UR36 ;  /* 0x00000024000c7c82 */ /* 0x000fe20008000000 */
[----:B------:R-:W-:Y:S01]  /*2230*/  UMOV UR9, UR17 ;  /* 0x0000001100097c82 */ /* 0x000fe20008000000 */
[----:B------:R-:W-:Y:S01]  /*2240*/  UMOV UR10, UR19 ;  /* 0x00000013000a7c82 */ /* 0x000fe20008000000 */
[----:B------:R-:W-:Y:S01]  /*2250*/  UTMALDG.3D.2CTA [UR16], [UR22], desc[UR30] ;  /* 0x00001e10160075b4 */ /* 0x000fe20008211000 */
[----:B------:R1:W-:Y:S02]  /*2260*/  UTMALDG.3D.MULTICAST.2CTA [UR8], [UR14], UR4, desc[UR30] ;  /* 0x00001e080e0073b4 */ /* 0x0003e40008211804 */
[----:B-1----:R-:W-:Y:S01]  /*2270*/  UMOV UR4, UR5 ;  /* 0x0000000500047c82 */ /* 0x002fe20008000000 */
[----:B---3--:R-:W-:Y:S05]  /*2280*/  BRA.U UP0, `(.L_x_38) ;  /* 0xfffffffd00407547 */ /* 0x008fea000b83ffff */
.L_x_32:
[C---:B------:R-:W-:Y:S01]  /*2290*/  LEA R3, R11.reuse, UR6, 0x3 ;  /* 0x000000060b037c11 */ /* 0x040fe2000f8e18ff */
[----:B------:R-:W-:Y:S01]  /*22a0*/  NOP ;  /* 0x0000000000007918 */ /* 0x000fe20000000000 */
[----:B-1----:R-:W-:Y:S02]  /*22b0*/  SHF.L.U32 R0, R10, 0x1f, RZ ;  /* 0x0000001f0a007819 */ /* 0x002fe400000006ff */
[----:B------:R-:W-:Y:S02]  /*22c0*/  LEA R4, R11, UR6, 0x4 ;  /* 0x000000060b047c11 */ /* 0x000fe4000f8e20ff */
[----:B--2-4-:R-:W1:Y:S02]  /*22d0*/  SYNCS.PHASECHK.TRANS64.TRYWAIT P0, [R3+URZ+0xb0], R0 ;  /* 0x0000b000030075a7 */ /* 0x014e6400080011ff */
[----:B-1----:R-:W-:Y:S05]  /*22e0*/  @!P0 BRA `(.L_x_39) ;  /* 0x0000006c00a48947 */ /* 0x002fea0003800000 */
.L_x_154:
[----:B------:R-:W2:Y:S01]  /*22f0*/  LDS.128 R4, [R4+0x140] ;  /* 0x0001400004047984 */ /* 0x000ea20000000c00 */
[----:B------:R-:W-:Y:S01]  /*2300*/  UISETP.GE.AND UP0, UPT, UR45, 0x1, UPT ;  /* 0x000000012d00788c */ /* 0x000fe2000bf06270 */
[----:B------:R-:W-:Y:S01]  /*2310*/  @!PT LDS RZ, [RZ] ;  /* 0x00000000fffff984 */ /* 0x000fe20000000800 */
[----:B------:R-:W-:Y:S01]  /*2320*/  @!PT LDS RZ, [RZ] ;  /* 0x00000000fffff984 */ /* 0x000fe20000000800 */
[----:B------:R-:W-:Y:S01]  /*2330*/  @!PT LDS RZ, [RZ] ;  /* 0x00000000fffff984 */ /* 0x000fe20000000800 */
[----:B------:R-:W-:Y:S01]  /*2340*/  @!PT LDS RZ, [RZ] ;  /* 0x00000000fffff984 */ /* 0x000fe20000000800 */
[----:B------:R3:W-:Y:S06]  /*2350*/  MEMBAR.ALL.CTA ;  /* 0x0000000000007992 */ /* 0x0007ec0000008000 */
[----:B---3--:R-:W3:Y:S01]  /*2360*/  FENCE.VIEW.ASYNC.S ;  /* 0x00000000000073c6 */ /* 0x008ee20000000000 */
[----:B--2---:R-:W-:-:S13]  /*2370*/  LOP3.LUT P0, RZ, R6, 0x1, RZ, 0xc0, !PT ;  /* 0x0000000106ff7812 */ /* 0x004fda000780c0ff */
[----:B---3--:R-:W-:Y:S01]  /*2380*/  VOTEU.ANY UP1, P0 ;  /* 0x0000000000ff7886 */ /* 0x008fe20000020100 */
[----:B------:R-:W-:-:S13]  /*2390*/  PLOP3.LUT P0, PT, PT, PT, UP1, 0x80, 0x8 ;  /* 0x000000000008781c */ /* 0x000fda0003f0f018 */
[----:B-1----:R-:W-:Y:S02]  /*23a0*/  @P0 LOP3.LUT R0, R5, 0xffff, RZ, 0xc0, !PT ;  /* 0x0000ffff05000812 */ /* 0x002fe400078ec0ff */
[----:B------:R-:W-:Y:S02]  /*23b0*/  @P0 MOV R2, R4 ;  /* 0x0000000400020202 */ /* 0x000fe40000000f00 */
[----:B------:R-:W-:Y:S01]  /*23c0*/  @P0 R2UR UR7, R0 ;  /* 0x00000000000702ca */ /* 0x000fe200000e0000 */
[----:B------:R-:W-:Y:S01]  /*23d0*/  VIADD R0, R3, 0xc0 ;  /* 0x000000c003007836 */ /* 0x000fe20000000000 */
[----:B------:R-:W-:Y:S02]  /*23e0*/  @P0 SHF.R.U32.HI R4, RZ, 0x10, R5 ;  /* 0x00000010ff040819 */ /* 0x000fe40000011605 */
[----:B------:R-:W-:Y:S02]  /*23f0*/  @P0 R2UR UR8, R2 ;  /* 0x00000000020802ca */ /* 0x000fe400000e0000 */
[----:B------:R-:W-:-:S02]  /*2400*/  PRMT R0, RZ, 0x654, R0 ;  /* 0x00000654ff007816 */ /* 0x000fc40000000000 */
[----:B------:R-:W-:Y:S02]  /*2410*/  @P0 R2UR UR4, R4 ;  /* 0x00000000040402ca */ /* 0x000fe400000e0000 */
[----:B------:R1:W-:Y:S03]  /*2420*/  SYNCS.ARRIVE.TRANS64.RED.A1T0 RZ, [R0+URZ], RZ ;  /* 0x000000ff00ff79a7 */ /* 0x0003e600081004ff */
[----:B------:R-:W-:-:S04]  /*2430*/  @UP1 UMOV UR29, UR7 ;  /* 0x00000007001d1c82 */ /* 0x000fc80008000000 */
[----:B------:R-:W-:-:S04]  /*2440*/  @UP1 UMOV UR37, UR8 ;  /* 0x0000000800251c82 */ /* 0x000fc80008000000 */
[----:B------:R-:W-:Y:S01]  /*2450*/  @UP1 UMOV UR36, UR4 ;  /* 0x0000000400241c82 */ /* 0x000fe20008000000 */
[----:B------:R-:W-:Y:S05]  /*2460*/  BRA.U !UP0, `(.L_x_40) ;  /* 0x0000000108d47547 */ /* 0x000fea000b800000 */
[----:B------:R-:W2:Y:S01]  /*2470*/  LDCU.128 UR12, c[0x0][0xb10] ;  /* 0x00016200ff0c77ac */ /* 0x000ea20008000c00 */
[----:B------:R-:W3:Y:S01]  /*2480*/  LDCU UR30, c[0x0][0xb20] ;  /* 0x00016400ff1e77ac */ /* 0x000ee20008000800 */
[----:B------:R-:W4:Y:S01]  /*2490*/  LDCU UR20, c[0x0][0xb0c] ;  /* 0x00016180ff1477ac */ /* 0x000f220008000800 */
[----:B------:R-:W1:Y:S01]  /*24a0*/  LDCU.64 UR10, c[0x0][0xb28] ;  /* 0x00016500ff0a77ac */ /* 0x000e620008000a00 */
[----:B------:R-:W-:Y:S02]  /*24b0*/  UISETP.NE.AND UP3, UPT, UR45, 0x1, UPT ;  /* 0x000000012d00788c */ /* 0x000fe4000bf65270 */
[----:B--2---:R-:W-:Y:S02]  /*24c0*/  UIMAD.WIDE.U32 UR16, UR38, UR15, URZ ;  /* 0x0000000f261072a5 */ /* 0x004fe4000f8e00ff */
[----:B------:R-:W-:Y:S02]  /*24d0*/  UIMAD.WIDE.U32 UR8, UR39, UR12, URZ ;  /* 0x0000000c270872a5 */ /* 0x000fe4000f8e00ff */
[----:B------:R-:W-:-:S02]  /*24e0*/  UISETP.NE.AND UP0, UPT, UR14, 0x1, UPT ;  /* 0x000000010e00788c */ /* 0x000fc4000bf05270 */
[----:B------:R-:W-:Y:S01]  /*24f0*/  UIMAD.WIDE.U32 UR22, UR29, UR15, URZ ;  /* 0x0000000f1d1672a5 */ /* 0x000fe2000f8e00ff */
[----:B------:R-:W-:Y:S02]  /*2500*/  UMOV UR16, UR17 ;  /* 0x0000001100107c82 */ /* 0x000fe40008000000 */
[----:B------:R-:W-:Y:S01]  /*2510*/  UMOV UR8, UR9 ;  /* 0x0000000900087c82 */ /* 0x000fe20008000000 */
[----:B---3--:R-:W-:Y:S02]  /*2520*/  USHF.R.U32.HI UR16, URZ, UR30, UR16 ;  /* 0x0000001eff107299 */ /* 0x008fe40008011610 */
[----:B----4-:R-:W-:Y:S02]  /*2530*/  UISETP.NE.AND UP2, UPT, UR20, 0x1, UPT ;  /* 0x000000011400788c */ /* 0x010fe4000bf45270 */
[----:B------:R-:W-:Y:S02]  /*2540*/  USHF.R.U32.HI UR8, URZ, UR13, UR8 ;  /* 0x0000000dff087299 */ /* 0x000fe40008011608 */
[----:B------:R-:W-:-:S02]  /*2550*/  USEL UR7, UR38, UR16, !UP0 ;  /* 0x0000001026077287 */ /* 0x000fc4000c000000 */
[----:B------:R-:W-:Y:S02]  /*2560*/  USEL UR8, UR39, UR8, !UP2 ;  /* 0x0000000827087287 */ /* 0x000fe4000d000000 */
[----:B-1----:R-:W-:Y:S01]  /*2570*/  UIMAD.WIDE.U32 UR16, UR7, UR10, URZ ;  /* 0x0000000a071072a5 */ /* 0x002fe2000f8e00ff */
[----:B------:R-:W-:Y:S01]  /*2580*/  UMOV UR4, UR23 ;  /* 0x0000001700047c82 */ /* 0x000fe20008000000 */
[----:B------:R-:W-:Y:S02]  /*2590*/  UIMAD.WIDE.U32 UR18, UR37, UR12, URZ ;  /* 0x0000000c251272a5 */ /* 0x000fe4000f8e00ff */
[----:B------:R-:W-:-:S03]  /*25a0*/  UIMAD.WIDE.U32 UR22, UR8, UR10, URZ ;  /* 0x0000000a081672a5 */ /* 0x000fc6000f8e00ff */
[----:B------:R-:W-:Y:S01]  /*25b0*/  UMOV UR16, UR17 ;  /* 0x0000001100107c82 */ /* 0x000fe20008000000 */
[----:B------:R-:W-:Y:S02]  /*25c0*/  USHF.R.U32.HI UR4, URZ, UR30, UR4 ;  /* 0x0000001eff047299 */ /* 0x000fe40008011604 */
[----:B------:R-:W-:Y:S01]  /*25d0*/  @UP3 USHF.R.U32.HI UR7, URZ, UR11, UR16 ;  /* 0x0000000bff073299 */ /* 0x000fe20008011610 */
[----:B------:R-:W-:Y:S01]  /*25e0*/  UMOV UR18, UR19 ;  /* 0x0000001300127c82 */ /* 0x000fe20008000000 */
[----:B------:R-:W-:Y:S01]  /*25f0*/  UMOV UR22, UR23 ;  /* 0x0000001700167c82 */ /* 0x000fe20008000000 */
[----:B------:R-:W-:Y:S02]  /*2600*/  USHF.R.U32.HI UR13, URZ, UR13, UR18 ;  /* 0x0000000dff0d7299 */ /* 0x000fe40008011612 */
[----:B------:R-:W-:Y:S02]  /*2610*/  USEL UR4, UR29, UR4, !UP0 ;  /* 0x000000041d047287 */ /* 0x000fe4000c000000 */
[----:B------:R-:W-:-:S02]  /*2620*/  @UP3 USHF.R.U32.HI UR8, URZ, UR11, UR22 ;  /* 0x0000000bff083299 */ /* 0x000fc40008011616 */
[----:B------:R-:W-:Y:S02]  /*2630*/  UIMAD UR9, UR45, UR7, URZ ;  /* 0x000000072d0972a4 */ /* 0x000fe4000f8e02ff */
[----:B------:R-:W-:Y:S02]  /*2640*/  USEL UR7, UR37, UR13, !UP2 ;  /* 0x0000000d25077287 */ /* 0x000fe4000d000000 */
[----:B------:R-:W-:Y:S02]  /*2650*/  UIMAD UR12, UR45, UR8, URZ ;  /* 0x000000082d0c72a4 */ /* 0x000fe4000f8e02ff */
[----:B------:R-:W-:Y:S02]  /*2660*/  UISETP.GE.AND UP0, UPT, UR4, UR9, UPT ;  /* 0x000000090400728c */ /* 0x000fe4000bf06270 */
[----:B------:R-:W-:Y:S02]  /*2670*/  UIMAD.WIDE.U32 UR16, UR4, UR10, URZ ;  /* 0x0000000a041072a5 */ /* 0x000fe4000f8e00ff */
[----:B------:R-:W-:-:S02]  /*2680*/  UISETP.GE.OR UP0, UPT, UR7, UR12, UP0 ;  /* 0x0000000c0700728c */ /* 0x000fc40008706670 */
        /* <DEDUP_REMOVED lines=19> */
.L_x_40:
[----:B------:R-:W2:Y:S02]  /*27c0*/  LDCU UR4, c[0x0][0xb30] ;  /* 0x00016600ff0477ac */ /* 0x000ea40008000800 */
[----:B--2---:R-:W-:-:S09]  /*27d0*/  UISETP.NE.AND UP0, UPT, UR4, 0x1, UPT ;  /* 0x000000010400788c */ /* 0x004fd2000bf05270 */
[----:B------:R-:W-:Y:S05]  /*27e0*/  BRA.U UP0, `(.L_x_41) ;  /* 0x0000000100447547 */ /* 0x000fea000b800000 */
[----:B------:R-:W2:Y:S01]  /*27f0*/  LDCU.128 UR12, c[0x0][0xb10] ;  /* 0x00016200ff0c77ac */ /* 0x000ea20008000c00 */
[----:B------:R-:W3:Y:S01]  /*2800*/  LDCU UR16, c[0x0][0xb0c] ;  /* 0x00016180ff1077ac */ /* 0x000ee20008000800 */
[----:B------:R-:W4:Y:S01]  /*2810*/  LDCU UR17, c[0x0][0xb20] ;  /* 0x00016400ff1177ac */ /* 0x000f220008000800 */
[----:B--2---:R-:W-:Y:S02]  /*2820*/  UIMAD.WIDE.U32 UR10, UR37, UR12, URZ ;  /* 0x0000000c250a72a5 */ /* 0x004fe4000f8e00ff */
[----:B------:R-:W-:Y:S02]  /*2830*/  UIMAD.WIDE.U32 UR8, UR29, UR15, URZ ;  /* 0x0000000f1d0872a5 */ /* 0x000fe4000f8e00ff */
[----:B---3--:R-:W-:Y:S02]  /*2840*/  UISETP.NE.AND UP2, UPT, UR16, 0x1, UPT ;  /* 0x000000011000788c */ /* 0x008fe4000bf45270 */
[----:B------:R-:W-:Y:S01]  /*2850*/  UISETP.NE.AND UP0, UPT, UR14, 0x1, UPT ;  /* 0x000000010e00788c */ /* 0x000fe2000bf05270 */
[----:B------:R-:W-:-:S02]  /*2860*/  UMOV UR7, UR11 ;  /* 0x0000000b00077c82 */ /* 0x000fc40008000000 */
[----:B------:R-:W-:Y:S01]  /*2870*/  UMOV UR4, UR9 ;  /* 0x0000000900047c82 */ /* 0x000fe20008000000 */
[----:B------:R-:W-:Y:S02]  /*2880*/  USHF.R.U32.HI UR7, URZ, UR13, UR7 ;  /* 0x0000000dff077299 */ /* 0x000fe40008011607 */
[----:B----4-:R-:W-:Y:S02]  /*2890*/  USHF.R.U32.HI UR4, URZ, UR17, UR4 ;  /* 0x00000011ff047299 */ /* 0x010fe40008011604 */
[----:B------:R-:W-:Y:S02]  /*28a0*/  USEL UR7, UR37, UR7, !UP2 ;  /* 0x0000000725077287 */ /* 0x000fe4000d000000 */
[----:B------:R-:W-:-:S04]  /*28b0*/  USEL UR4, UR29, UR4, !UP0 ;  /* 0x000000041d047287 */ /* 0x000fc8000c000000 */
[----:B------:R-:W-:Y:S02]  /*28c0*/  UIADD3 UR8, UPT, UPT, UR7, -UR4, URZ ;  /* 0x8000000407087290 */ /* 0x000fe4000fffe0ff */
[----:B------:R-:W-:Y:S02]  /*28d0*/  UIADD3 UR4, UPT, UPT, -UR7, UR4, URZ ;  /* 0x0000000407047290 */ /* 0x000fe4000fffe1ff */
[----:B------:R-:W-:Y:S02]  /*28e0*/  UIMAD UR29, UR8, UR14, UR29 ;  /* 0x0000000e081d72a4 */ /* 0x000fe4000f8e021d */
[----:B------:R-:W-:-:S12]  /*28f0*/  UIMAD UR37, UR4, UR16, UR37 ;  /* 0x00000010042572a4 */ /* 0x000fd8000f8e0225 */
.L_x_41:
[----:B------:R-:W-:Y:S01]  /*2900*/  VIADD R11, R11, 0x1 ;  /* 0x000000010b0b7836 */ /* 0x000fe20000000000 */
[----:B------:R-:W-:Y:S01]  /*2910*/  R2UR UR4, R50 ;  /* 0x00000000320472ca */ /* 0x000fe200000e0000 */
[----:B------:R-:W-:Y:S01]  /*2920*/  UIADD3 UR31, UPT, UPT, UR37, UR63, URZ ;  /* 0x0000003f251f7290 */ /* 0x000fe2000fffe0ff */
[----:B------:R-:W-:Y:S02]  /*2930*/  PLOP3.LUT P1, PT, PT, PT, PT, 0x80, 0x8 ;  /* 0x000000000008781c */ /* 0x000fe40003f2f070 */
[----:B------:R-:W-:-:S04]  /*2940*/  ISETP.NE.AND P0, PT, R11, 0x2, PT ;  /* 0x000000020b00780c */ /* 0x000fc80003f05270 */
[----:B-1----:R-:W-:Y:S02]  /*2950*/  SEL R0, RZ, 0x1, P0 ;  /* 0x00000001ff007807 */ /* 0x002fe40000000000 */
[----:B------:R-:W-:Y:S02]  /*2960*/  SEL R11, R11, RZ, P0 ;  /* 0x000000ff0b0b7207 */ /* 0x000fe40000000000 */
[----:B------:R-:W-:Y:S01]  /*2970*/  LOP3.LUT R10, R10, R0, RZ, 0x3c, !PT ;  /* 0x000000000a0a7212 */ /* 0x000fe200078e3cff */
[----:B------:R-:W-:Y:S01]  /*2980*/  UIADD3 UR30, UPT, UPT, UR29, UR4, URZ ;  /* 0x000000041d1e7290 */ /* 0x000fe2000fffe0ff */
[----:B------:R-:W-:Y:S11]  /*2990*/  BRA.U UP1, `(.L_x_42) ;  /* 0xfffffff101247547 */ /* 0x000ff6000b83ffff */
[----:B------:R-:W-:Y:S01]  /*29a0*/  UIADD3 UR7, UPT, UPT, UR6, 0x30, URZ ;  /* 0x0000003006077890 */ /* 0x000fe2000fffe0ff */
[----:B------:R-:W-:-:S03]  /*29b0*/  SHF.L.U32 R2, R12, 0x1f, RZ ;  /* 0x0000001f0c027819 */ /* 0x000fc600000006ff */
[----:B------:R-:W-:-:S09]  /*29c0*/  ULEA UR4, UR5, UR7, 0x3 ;  /* 0x0000000705047291 */ /* 0x000fd2000f8e18ff */
[----:B------:R-:W1:Y:S02]  /*29d0*/  SYNCS.PHASECHK.TRANS64.TRYWAIT P0, [UR4], R2 ;  /* 0x00000002ff0075a7 */ /* 0x000e640008001104 */
[----:B-1----:R-:W-:Y:S05]  /*29e0*/  @!P0 BRA `(.L_x_43) ;  /* 0x0000006400f88947 */ /* 0x002fea0003800000 */
.L_x_156:
[----:B------:R-:W-:-:S04]  /*29f0*/  UIADD3 UR4, UPT, UPT, UR5, 0x1, URZ ;  /* 0x0000000105047890 */ /* 0x000fc8000fffe0ff */
[----:B------:R-:W-:-:S04]  /*2a00*/  UISETP.NE.AND UP0, UPT, UR4, 0x6, UPT ;  /* 0x000000060400788c */ /* 0x000fc8000bf05270 */
[----:B------:R-:W-:Y:S02]  /*2a10*/  USEL UR6, URZ, 0x1, UP0 ;  /* 0x00000001ff067887 */ /* 0x000fe40008000000 */
[----:B------:R-:W-:-:S04]  /*2a20*/  USEL UR4, UR4, URZ, UP0 ;  /* 0x000000ff04047287 */ /* 0x000fc80008000000 */
[----:B------:R-:W-:Y:S01]  /*2a30*/  ULEA UR5, UR4, UR7, 0x3 ;  /* 0x0000000704057291 */ /* 0x000fe2000f8e18ff */
[----:B-1----:R-:W-:-:S04]  /*2a40*/  LOP3.LUT R2, R12, UR6, RZ, 0x3c, !PT ;  /* 0x000000060c027c12 */ /* 0x002fc8000f8e3cff */
[----:B------:R-:W-:-:S04]  /*2a50*/  SHF.L.U32 R3, R2, 0x1f, RZ ;  /* 0x0000001f02037819 */ /* 0x000fc800000006ff */
[----:B------:R-:W1:Y:S02]  /*2a60*/  SYNCS.PHASECHK.TRANS64.TRYWAIT P0, [UR5], R3 ;  /* 0x00000003ff0075a7 */ /* 0x000e640008001105 */
[----:B-1----:R-:W-:Y:S05]  /*2a70*/  @!P0 BRA `(.L_x_44) ;  /* 0x0000006400ec8947 */ /* 0x002fea0003800000 */
.L_x_158:
[----:B------:R-:W-:-:S04]  /*2a80*/  UIADD3 UR4, UPT, UPT, UR4, 0x1, URZ ;  /* 0x0000000104047890 */ /* 0x000fc8000fffe0ff */
[----:B------:R-:W-:-:S04]  /*2a90*/  UISETP.NE.AND UP0, UPT, UR4, 0x6, UPT ;  /* 0x000000060400788c */ /* 0x000fc8000bf05270 */
[----:B------:R-:W-:Y:S02]  /*2aa0*/  USEL UR6, URZ, 0x1, UP0 ;  /* 0x00000001ff067887 */ /* 0x000fe40008000000 */
[----:B------:R-:W-:-:S04]  /*2ab0*/  USEL UR4, UR4, URZ, UP0 ;  /* 0x000000ff04047287 */ /* 0x000fc80008000000 */
[----:B------:R-:W-:Y:S01]  /*2ac0*/  ULEA UR5, UR4, UR7, 0x3 ;  /* 0x0000000704057291 */ /* 0x000fe2000f8e18ff */
[----:B------:R-:W-:-:S04]  /*2ad0*/  LOP3.LUT R2, R2, UR6, RZ, 0x3c, !PT ;  /* 0x0000000602027c12 */ /* 0x000fc8000f8e3cff */
[----:B-1----:R-:W-:-:S04]  /*2ae0*/  SHF.L.U32 R3, R2, 0x1f, RZ ;  /* 0x0000001f02037819 */ /* 0x002fc800000006ff */
[----:B------:R-:W1:Y:S02]  /*2af0*/  SYNCS.PHASECHK.TRANS64.TRYWAIT P0, [UR5], R3 ;  /* 0x00000003ff0075a7 */ /* 0x000e640008001105 */
[----:B-1----:R-:W-:Y:S05]  /*2b00*/  @!P0 BRA `(.L_x_45) ;  /* 0x0000006400e08947 */ /* 0x002fea0003800000 */
.L_x_160:
        /* <DEDUP_REMOVED lines=9> */
.L_x_162:
        /* <DEDUP_REMOVED lines=9> */
.L_x_164:
[----:B------:R-:W-:-:S04]  /*2c30*/  UIADD3 UR4, UPT, UPT, UR4, 0x1, URZ ;  /* 0x0000000104047890 */ /* 0x000fc8000fffe0ff */
[----:B------:R-:W-:-:S04]  /*2c40*/  UISETP.NE.AND UP0, UPT, UR4, 0x6, UPT ;  /* 0x000000060400788c */ /* 0x000fc8000bf05270 */
[----:B------:R-:W-:Y:S02]  /*2c50*/  USEL UR5, URZ, 0x1, UP0 ;  /* 0x00000001ff057887 */ /* 0x000fe40008000000 */
[----:B------:R-:W-:-:S04]  /*2c60*/  USEL UR4, UR4, URZ, UP0 ;  /* 0x000000ff04047287 */ /* 0x000fc80008000000 */
[----:B------:R-:W-:Y:S01]  /*2c70*/  ULEA UR4, UR4, UR7, 0x3 ;  /* 0x0000000704047291 */ /* 0x000fe2000f8e18ff */
[----:B------:R-:W-:-:S04]  /*2c80*/  LOP3.LUT R2, R2, UR5, RZ, 0x3c, !PT ;  /* 0x0000000502027c12 */ /* 0x000fc8000f8e3cff */
[----:B------:R-:W-:Y:S01]  /*2c90*/  SHF.L.U32 R2, R2, 0x1f, RZ ;  /* 0x0000001f02027819 */ /* 0x000fe200000006ff */
[----:B-1----:R-:W-:-:S07]  /*2ca0*/  IMAD.U32 R0, RZ, RZ, UR4 ;  /* 0x00000004ff007e24 */ /* 0x002fce000f8e00ff */
.L_x_48:
[----:B-1----:R1:W2:Y:S02]  /*2cb0*/  SYNCS.PHASECHK.TRANS64.TRYWAIT P0, [R0+URZ], R2 ;  /* 0x00000002000075a7 */ /* 0x0022a400080011ff */
[----:B--2---:R-:W-:Y:S05]  /*2cc0*/  @!P0 NANOSLEEP.SYNCS 0x989680 ;  /* 0x009896800000895d */ /* 0x004fea0003900000 */
[----:B------:R-:W2:Y:S02]  /*2cd0*/  @!P0 SYNCS.PHASECHK.TRANS64 P0, [R0+URZ], R2 ;  /* 0x00000002000085a7 */ /* 0x000ea400080010ff */
[----:B--2---:R-:W-:Y:S05]  /*2ce0*/  @P0 EXIT ;  /* 0x000000000000094d */ /* 0x004fea0003800000 */
[----:B------:R-:W-:Y:S05]  /*2cf0*/  BRA `(.L_x_48) ;  /* 0xfffffffc00ec7947 */ /* 0x000fea000383ffff */
.L_x_22:
[----:B------:R-:W-:-:S04]  /*2d00*/  UISETP.NE.AND UP0, UPT, UR47, URZ, UPT ;  /* 0x000000ff2f00728c */ /* 0x000fc8000bf05270 */
[----:B------:R-:W-:-:S09]  /*2d10*/  UISETP.NE.OR UP0, UPT, UR18, 0x1, UP0 ;  /* 0x000000011200788c */ /* 0x000fd20008705670 */
[----:B------:R-:W-:Y:S05]  /*2d20*/  BRA.U UP0, `(.L_x_49) ;  /* 0x0000000500487547 */ /* 0x000fea000b800000 */
[----:B------:R-:W-:Y:S01]  /*2d30*/  ISETP.GE.U32.AND P2, PT, R0, 0x8, PT ;  /* 0x000000080000780c */ /* 0x000fe20003f46070 */
[----:B------:R-:W-:Y:S01]  /*2d40*/  IMAD.MOV.U32 R12, RZ, RZ, 0x1 ;  /* 0x00000001ff0c7424 */ /* 0x000fe200078e00ff */
[----:B------:R-:W-:Y:S02]  /*2d50*/  CS2R R10, SRZ ;  /* 0x00000000000a7805 */ /* 0x000fe4000001ff00 */
[----:B------:R-:W-:Y:S01]  /*2d60*/  CS2R R8, SRZ ;  /* 0x0000000000087805 */ /* 0x000fe2000001ff00 */
[----:B------:R-:W-:Y:S01]  /*2d70*/  UMOV UR6, 0x400 ;  /* 0x0000040000067882 */ /* 0x000fe20000000000 */
[----:B------:R-:W-:Y:S01]  /*2d80*/  UMOV UR5, URZ ;  /* 0x000000ff00057c82 */ /* 0x000fe20008000000 */
[----:B------:R-:W-:-:S12]  /*2d90*/  ULEA UR6, UR47, UR6, 0x18 ;  /* 0x000000062f067291 */ /* 0x000fd8000f8ec0ff */
.L_x_53:
[----:B------:R-:W-:Y:S02]  /*2da0*/  LEA R2, R8, UR6, 0x3 ;  /* 0x0000000608027c11 */ /* 0x000fe4000f8e18ff */
[----:B------:R-:W-:-:S03]  /*2db0*/  SHF.L.U32 R4, R9, 0x1f, RZ ;  /* 0x0000001f09047819 */ /* 0x000fc600000006ff */
[----:B------:R-:W-:Y:S01]  /*2dc0*/  VIADD R5, R2, 0x120 ;  /* 0x0000012002057836 */ /* 0x000fe20000000000 */
[----:B------:R-:W2:Y:S02]  /*2dd0*/  SYNCS.PHASECHK.TRANS64.TRYWAIT P0, [R2+URZ+0x110], R4 ;  /* 0x00011004020075a7 */ /* 0x000ea400080011ff */
[----:B--2---:R-:W-:Y:S05]  /*2de0*/  @!P0 BRA `(.L_x_50) ;  /* 0x0000006400708947 */ /* 0x004fea0003800000 */
.L_x_165:
[----:B------:R-:W-:Y:S01]  /*2df0*/  ULEA UR4, UR5, UR6, 0x3 ;  /* 0x0000000605047291 */ /* 0x000fe2000f8e18ff */
[----:B--2---:R-:W-:Y:S01]  /*2e00*/  PRMT R2, RZ, 0x654, R5 ;  /* 0x00000654ff027816 */ /* 0x004fe20000000005 */
[----:B------:R-:W-:Y:S01]  /*2e10*/  @!P2 IMAD.MOV.U32 R4, RZ, RZ, 0x10 ;  /* 0x00000010ff04a424 */ /* 0x000fe200078e00ff */
[----:B------:R-:W-:Y:S01]  /*2e20*/  SHF.L.U32 R5, R12, 0x1f, RZ ;  /* 0x0000001f0c057819 */ /* 0x000fe200000006ff */
[----:B------:R-:W-:Y:S01]  /*2e30*/  UIADD3 UR7, UPT, UPT, UR4, 0xb0, URZ ;  /* 0x000000b004077890 */ /* 0x000fe2000fffe0ff */
[----:B------:R2:W-:Y:S05]  /*2e40*/  SYNCS.ARRIVE.TRANS64.RED.A1T0 RZ, [R2+URZ], RZ ;  /* 0x000000ff02ff79a7 */ /* 0x0005ea00081004ff */
[----:B------:R-:W-:Y:S01]  /*2e50*/  IMAD.U32 R6, RZ, RZ, UR7 ;  /* 0x00000007ff067e24 */ /* 0x000fe2000f8e00ff */
[----:B------:R-:W3:Y:S04]  /*2e60*/  SYNCS.PHASECHK.TRANS64.TRYWAIT P0, [UR4+0xc0], R5 ;  /* 0x0000c005ff0075a7 */ /* 0x000ee80008001104 */
[----:B------:R-:W-:Y:S01]  /*2e70*/  PRMT R6, R0, 0x654, R6 ;  /* 0x0000065400067816 */ /* 0x000fe20000000006 */
[----:B--23--:R-:W-:Y:S06]  /*2e80*/  @!P0 BRA `(.L_x_51) ;  /* 0x00000064005c8947 */ /* 0x00cfec0003800000 */
.L_x_167:
[----:B------:R-:W-:Y:S01]  /*2e90*/  ULEA UR8, UR5, UR6, 0x4 ;  /* 0x0000000605087291 */ /* 0x000fe2000f8e20ff */
[----:B------:R-:W-:Y:S01]  /*2ea0*/  SEL R3, R6, R3, !P2 ;  /* 0x0000000306037207 */ /* 0x000fe20005000000 */
[----:B------:R-:W-:Y:S01]  /*2eb0*/  UIADD3 UR9, UPT, UPT, UR4, 0xb0, URZ ;  /* 0x000000b004097890 */ /* 0x000fe2000fffe0ff */
[----:B--2---:R-:W-:Y:S01]  /*2ec0*/  LEA R2, R11, UR6, 0x3 ;  /* 0x000000060b027c11 */ /* 0x004fe2000f8e18ff */
[----:B------:R-:W-:Y:S01]  /*2ed0*/  UIADD3 UR8, UPT, UPT, UR8, 0x140, URZ ;  /* 0x0000014008087890 */ /* 0x000fe2000fffe0ff */
[----:B------:R2:W-:Y:S01]  /*2ee0*/  @!P2 SYNCS.ARRIVE.TRANS64.RED RZ, [R3+URZ], R4 ;  /* 0x0000000403ffa9a7 */ /* 0x0005e200080004ff */
[----:B------:R-:W-:Y:S01]  /*2ef0*/  UIADD3 UR4, UPT, UPT, UR5, 0x1, URZ ;  /* 0x0000000105047890 */ /* 0x000fe2000fffe0ff */
[----:B------:R-:W-:-:S03]  /*2f00*/  VIADD R8, R8, 0x1 ;  /* 0x0000000108087836 */ /* 0x000fc60000000000 */
[----:B------:R-:W-:Y:S02]  /*2f10*/  UISETP.NE.AND UP0, UPT, UR4, 0x2, UPT ;  /* 0x000000020400788c */ /* 0x000fe4000bf05270 */
[----:B------:R-:W-:Y:S01]  /*2f20*/  ISETP.NE.AND P0, PT, R8, 0x2, PT ;  /* 0x000000020800780c */ /* 0x000fe20003f05270 */
[----:B------:R-:W-:Y:S06]  /*2f30*/  UGETNEXTWORKID.BROADCAST [UR8], [UR9] ;  /* 0x00000000080073ca */ /* 0x000fec0008000100 */
[----:B------:R-:W-:Y:S02]  /*2f40*/  USEL UR7, URZ, 0x1, UP0 ;  /* 0x00000001ff077887 */ /* 0x000fe40008000000 */
[----:B------:R-:W-:-:S04]  /*2f50*/  USEL UR5, UR4, URZ, UP0 ;  /* 0x000000ff04057287 */ /* 0x000fc80008000000 */
[----:B------:R-:W-:Y:S02]  /*2f60*/  LOP3.LUT R12, R12, UR7, RZ, 0x3c, !PT ;  /* 0x000000070c0c7c12 */ /* 0x000fe4000f8e3cff */
[----:B--2---:R-:W-:-:S04]  /*2f70*/  SHF.L.U32 R4, R10, 0x1f, RZ ;  /* 0x0000001f0a047819 */ /* 0x004fc800000006ff */
[----:B------:R-:W2:Y:S02]  /*2f80*/  SYNCS.PHASECHK.TRANS64.TRYWAIT P1, [R2+URZ+0xb0], R4 ;  /* 0x0000b004020075a7 */ /* 0x000ea400080211ff */
[----:B--2---:R-:W-:Y:S05]  /*2f90*/  @!P1 BRA `(.L_x_52) ;  /* 0x0000006400309947 */ /* 0x004fea0003800000 */
.L_x_168:
[C---:B--2---:R-:W-:Y:S01]  /*2fa0*/  LEA R4, R11.reuse, UR6, 0x4 ;  /* 0x000000060b047c11 */ /* 0x044fe2000f8e20ff */
[----:B------:R-:W-:Y:S01]  /*2fb0*/  VIADD R2, R2, 0xc0 ;  /* 0x000000c002027836 */ /* 0x000fe20000000000 */
[----:B------:R-:W-:Y:S01]  /*2fc0*/  SEL R8, R8, RZ, P0 ;  /* 0x000000ff08087207 */ /* 0x000fe20000000000 */
[----:B------:R-:W-:-:S03]  /*2fd0*/  VIADD R11, R11, 0x1 ;  /* 0x000000010b0b7836 */ /* 0x000fc60000000000 */
[----:B------:R-:W2:Y:S01]  /*2fe0*/  LDS.128 R4, [R4+0x140] ;  /* 0x0001400004047984 */ /* 0x000ea20000000c00 */
[----:B------:R-:W-:Y:S02]  /*2ff0*/  PRMT R2, RZ, 0x654, R2 ;  /* 0x00000654ff027816 */ /* 0x000fe40000000002 */
[C---:B------:R-:W-:Y:S01]  /*3000*/  ISETP.NE.AND P1, PT, R11.reuse, 0x2, PT ;  /* 0x000000020b00780c */ /* 0x040fe20003f25270 */
[----:B------:R-:W-:Y:S01]  /*3010*/  @!PT LDS RZ, [RZ] ;  /* 0x00000000fffff984 */ /* 0x000fe20000000800 */
[----:B------:R-:W-:Y:S01]  /*3020*/  @!PT LDS RZ, [RZ] ;  /* 0x00000000fffff984 */ /* 0x000fe20000000800 */
[----:B------:R-:W-:Y:S01]  /*3030*/  @!PT LDS RZ, [RZ] ;  /* 0x00000000fffff984 */ /* 0x000fe20000000800 */
[----:B------:R-:W-:Y:S01]  /*3040*/  @!PT LDS RZ, [RZ] ;  /* 0x00000000fffff984 */ /* 0x000fe20000000800 */
[----:B------:R3:W-:Y:S06]  /*3050*/  MEMBAR.ALL.CTA ;  /* 0x0000000000007992 */ /* 0x0007ec0000008000 */
[----:B---3--:R-:W3:Y:S01]  /*3060*/  FENCE.VIEW.ASYNC.S ;  /* 0x00000000000073c6 */ /* 0x008ee20000000000 */
[----:B------:R-:W-:Y:S01]  /*3070*/  SEL R11, R11, RZ, P1 ;  /* 0x000000ff0b0b7207 */ /* 0x000fe20000800000 */
[----:B---3--:R3:W-:Y:S01]  /*3080*/  SYNCS.ARRIVE.TRANS64.RED.A1T0 RZ, [R2+URZ], RZ ;  /* 0x000000ff02ff79a7 */ /* 0x0087e200081004ff */
[----:B--2---:R-:W-:-:S02]  /*3090*/  LOP3.LUT P3, RZ, R6, 0x1, RZ, 0xc0, !PT ;  /* 0x0000000106ff7812 */ /* 0x004fc4000786c0ff */
[----:B------:R-:W-:-:S04]  /*30a0*/  SEL R4, RZ, 0x1, P1 ;  /* 0x00000001ff047807 */ /* 0x000fc80000800000 */
[----:B------:R-:W-:Y:S02]  /*30b0*/  LOP3.LUT R10, R10, R4, RZ, 0x3c, !PT ;  /* 0x000000040a0a7212 */ /* 0x000fe400078e3cff */
[----:B---3--:R-:W-:-:S04]  /*30c0*/  SEL R2, RZ, 0x1, P0 ;  /* 0x00000001ff027807 */ /* 0x008fc80000000000 */
[----:B------:R-:W-:Y:S01]  /*30d0*/  LOP3.LUT R9, R9, R2, RZ, 0x3c, !PT ;  /* 0x0000000209097212 */ /* 0x000fe200078e3cff */
[----:B------:R-:W-:Y:S06]  /*30e0*/  @P3 BRA `(.L_x_53) ;  /* 0xfffffffc002c3947 */ /* 0x000fec000383ffff */
[----:B------:R-:W-:Y:S01]  /*30f0*/  ULEA UR4, UR5, UR6, 0x3 ;  /* 0x0000000605047291 */ /* 0x000fe2000f8e18ff */
[----:B------:R-:W-:-:S08]  /*3100*/  SHF.L.U32 R2, R12, 0x1f, RZ ;  /* 0x0000001f0c027819 */ /* 0x000fd000000006ff */
[----:B------:R-:W2:Y:S02]  /*3110*/  SYNCS.PHASECHK.TRANS64 P0, [UR4+0xc0], R2 ;  /* 0x0000c002ff0075a7 */ /* 0x000ea40008001004 */
[----:B--2---:R-:W-:Y:S05]  /*3120*/  @P0 BRA `(.L_x_54) ;  /* 0x0000000000080947 */ /* 0x004fea0003800000 */
[----:B------:R-:W2:Y:S02]  /*3130*/  SYNCS.PHASECHK.TRANS64.TRYWAIT P0, [UR4+0xc0], R2 ;  /* 0x0000c002ff0075a7 */ /* 0x000ea40008001104 */
[----:B--2---:R-:W-:Y:S05]  /*3140*/  @!P0 BRA `(.L_x_55) ;  /* 0x0000006000d88947 */ /* 0x004fea0003800000 */
.L_x_54:
[----:B------:R-:W-:-:S04]  /*3150*/  UIADD3 UR7, UPT, UPT, UR5, 0x1, URZ ;  /* 0x0000000105077890 */ /* 0x000fc8000fffe0ff */
[----:B------:R-:W-:-:S04]  /*3160*/  UISETP.NE.AND UP0, UPT, UR7, 0x2, UPT ;  /* 0x000000020700788c */ /* 0x000fc8000bf05270 */
[----:B------:R-:W-:Y:S02]  /*3170*/  USEL UR8, URZ, 0x1, UP0 ;  /* 0x00000001ff087887 */ /* 0x000fe40008000000 */
[----:B------:R-:W-:-:S04]  /*3180*/  USEL UR7, UR7, URZ, UP0 ;  /* 0x000000ff07077287 */ /* 0x000fc80008000000 */
[----:B------:R-:W-:Y:S01]  /*3190*/  ULEA UR7, UR7, UR6, 0x3 ;  /* 0x0000000607077291 */ /* 0x000fe2000f8e18ff */
[----:B--2---:R-:W-:-:S04]  /*31a0*/  LOP3.LUT R2, R12, UR8, RZ, 0x3c, !PT ;  /* 0x000000080c027c12 */ /* 0x004fc8000f8e3cff */
[----:B------:R-:W-:-:S04]  /*31b0*/  SHF.L.U32 R0, R2, 0x1f, RZ ;  /* 0x0000001f02007819 */ /* 0x000fc800000006ff */
[----:B------:R-:W2:Y:S02]  /*31c0*/  SYNCS.PHASECHK.TRANS64 P0, [UR7+0xc0], R0 ;  /* 0x0000c000ff0075a7 */ /* 0x000ea40008001007 */
[----:B-12---:R-:W-:Y:S05]  /*31d0*/  @P0 EXIT ;  /* 0x000000000000094d */ /* 0x006fea0003800000 */
[----:B------:R-:W-:Y:S02]  /*31e0*/  SHF.L.U32 R2, R2, 0x1f, RZ ;  /* 0x0000001f02027819 */ /* 0x000fe400000006ff */
[----:B------:R-:W-:-:S07]  /*31f0*/  MOV R0, UR7 ;  /* 0x0000000700007c02 */ /* 0x000fce0008000f00 */
.L_x_56:
[----:B-1----:R1:W2:Y:S02]  /*3200*/  SYNCS.PHASECHK.TRANS64.TRYWAIT P0, [R0+URZ+0xc0], R2 ;  /* 0x0000c002000075a7 */ /* 0x0022a400080011ff */
[----:B--2---:R-:W-:Y:S05]  /*3210*/  @!P0 NANOSLEEP.SYNCS 0x989680 ;  /* 0x009896800000895d */ /* 0x004fea0003900000 */
[----:B------:R-:W2:Y:S02]  /*3220*/  @!P0 SYNCS.PHASECHK.TRANS64 P0, [R0+URZ+0xc0], R2 ;  /* 0x0000c002000085a7 */ /* 0x000ea400080010ff */
[----:B--2---:R-:W-:Y:S05]  /*3230*/  @P0 EXIT ;  /* 0x000000000000094d */ /* 0x004fea0003800000 */
[----:B------:R-:W-:Y:S05]  /*3240*/  BRA `(.L_x_56) ;  /* 0xfffffffc00ec7947 */ /* 0x000fea000383ffff */
.L_x_49:
[----:B------:R-:W-:Y:S05]  /*3250*/  BRA.U UP5, `(.L_x_57) ;  /* 0x0000001105d47547 */ /* 0x000fea000b800000 */
[----:B------:R-:W-:Y:S01]  /*3260*/  UMOV UR4, 0x40 ;  /* 0x0000004000047882 */ /* 0x000fe20000000000 */
[----:B------:R-:W-:Y:S01]  /*3270*/  NOP ;  /* 0x0000000000007918 */ /* 0x000fe20000000000 */
[----:B------:R-:W-:Y:S01]  /*3280*/  ULEA UR5, UR47, UR4, 0x18 ;  /* 0x000000042f057291 */ /* 0x000fe2000f8ec0ff */
[----:B------:R-:W-:Y:S02]  /*3290*/  UMOV UR6, 0x400 ;  /* 0x0000040000067882 */ /* 0x000fe40000000000 */
[----:B------:R-:W-:-:S06]  /*32a0*/  ULEA UR6, UR47, UR6, 0x18 ;  /* 0x000000062f067291 */ /* 0x000fcc000f8ec0ff */
[----:B------:R-:W2:Y:S02]  /*32b0*/  LDS.U8 R0, [UR5+0x1c] ;  /* 0x00001c05ff007984 */ /* 0x000ea40008000000 */
[----:B--2---:R-:W-:-:S13]  /*32c0*/  ISETP.NE.AND P0, PT, R0, RZ, PT ;  /* 0x000000ff0000720c */ /* 0x004fda0003f05270 */
[----:B------:R-:W-:Y:S05]  /*32d0*/  @P0 BRA `(.L_x_58) ;  /* 0x0000000400080947 */ /* 0x000fea0003800000 */
[----:B------:R-:W-:Y:S02]  /*32e0*/  UISETP.NE.U32.AND UP1, UPT, UR48, 0x1, UPT ;  /* 0x000000013000788c */ /* 0x000fe4000bf25070 */
[----:B------:R-:W-:-:S07]  /*32f0*/  UIADD3 UR7, UPT, UPT, UR5, 0x8, URZ ;  /* 0x0000000805077890 */ /* 0x000fce000fffe0ff */
[----:B------:R-:W-:Y:S05]  /*3300*/  BRA.U !UP1, `(.L_x_59) ;  /* 0x00000001099c7547 */ /* 0x000fea000b800000 */
[----:B------:R-:W-:Y:S01]  /*3310*/  ELECT P0, URZ, PT ;  /* 0x0000000000ff782f */ /* 0x000fe20003800000 */
[----:B------:R-:W-:-:S12]  /*3320*/  BSSY B0, `(.L_x_59) ;  /* 0x0000025000007945 */ /* 0x000fd80003800000 */
[----:B------:R-:W-:Y:S05]  /*3330*/  @!P0 BRA `(.L_x_60) ;  /* 0x00000000008c8947 */ /* 0x000fea0003800000 */
[----:B------:R-:W-:-:S05]  /*3340*/  UMOV UR4, 0x10 ;  /* 0x0000001000047882 */ /* 0x000fca0000000000 */
[----:B------:R-:W-:Y:S04]  /*3350*/  DEPBAR.LE SB2, 0x36 ;  /* 0x0000ad800000791a */ /* 0x000fe80000000000 */
[----:B------:R-:W2:Y:S02]  /*3360*/  UTCATOMSWS.2CTA.FIND_AND_SET.ALIGN UP0, UR4, UR4 ;  /* 0x00000004000475e3 */ /* 0x000ea40008200800 */
[----:B--2---:R-:W-:Y:S01]  /*3370*/  MOV R10, UR4 ;  /* 0x00000004000a7c02 */ /* 0x004fe20008000f00 */
[----:B------:R-:W-:Y:S06]  /*3380*/  BRA.U UP0, `(.L_x_61) ;  /* 0x0000000100187547 */ /* 0x000fec000b800000 */
.L_x_62:
[----:B------:R-:W-:Y:S05]  /*3390*/  NANOSLEEP 0x64 ;  /* 0x000000640000795d */ /* 0x000fea0003800000 */
[----:B------:R-:W-:-:S05]  /*33a0*/  UMOV UR4, 0x10 ;  /* 0x0000001000047882 */ /* 0x000fca0000000000 */
[----:B------:R-:W-:Y:S04]  /*33b0*/  DEPBAR.LE SB2, 0x36 ;  /* 0x0000ad800000791a */ /* 0x000fe80000000000 */
[----:B------:R-:W2:Y:S02]  /*33c0*/  UTCATOMSWS.2CTA.FIND_AND_SET.ALIGN UP0, UR4, UR4 ;  /* 0x00000004000475e3 */ /* 0x000ea40008200800 */
[----:B--2---:R-:W-:Y:S01]  /*33d0*/  MOV R10, UR4 ;  /* 0x00000004000a7c02 */ /* 0x004fe20008000f00 */
[----:B------:R-:W-:Y:S05]  /*33e0*/  BRA.U !UP0, `(.L_x_62) ;  /* 0xfffffffd08e87547 */ /* 0x000fea000b83ffff */
.L_x_61:
[----:B------:R-:W2:Y:S01]  /*33f0*/  LDS R6, [UR5+0x10] ;  /* 0x00001005ff067984 */ /* 0x000ea20008000800 */
[----:B------:R-:W-:Y:S01]  /*3400*/  IMAD.U32 R0, RZ, RZ, UR6 ;  /* 0x00000006ff007e24 */ /* 0x000fe2000f8e00ff */
[----:B------:R-:W-:-:S03]  /*3410*/  MOV R4, UR49 ;  /* 0x0000003100047c02 */ /* 0x000fc60008000f00 */
[----:B------:R-:W-:Y:S01]  /*3420*/  VIADD R0, R0, 0x160 ;  /* 0x0000016000007836 */ /* 0x000fe20000000000 */
[----:B--2---:R-:W-:-:S04]  /*3430*/  SHF.L.U32 R6, R6, 0x1f, RZ ;  /* 0x0000001f06067819 */ /* 0x004fc800000006ff */
[----:B------:R-:W2:Y:S02]  /*3440*/  SYNCS.PHASECHK.TRANS64.TRYWAIT P0, [UR5+0x8], R6 ;  /* 0x00000806ff0075a7 */ /* 0x000ea40008001105 */
[----:B--2---:R-:W-:Y:S05]  /*3450*/  @P0 BRA `(.L_x_63) ;  /* 0x0000000000080947 */ /* 0x004fea0003800000 */
[----:B------:R-:W2:Y:S02]  /*3460*/  SYNCS.PHASECHK.TRANS64.TRYWAIT P0, [UR5+0x8], R6 ;  /* 0x00000806ff0075a7 */ /* 0x000ea40008001105 */
[----:B--2---:R-:W-:Y:S05]  /*3470*/  @!P0 BRA `(.L_x_64) ;  /* 0x0000006000248947 */ /* 0x004fea0003800000 */
.L_x_63:
[----:B------:R-:W-:Y:S01]  /*3480*/  PRMT R4, R4, 0x654, R0 ;  /* 0x0000065404047816 */ /* 0x000fe20000000000 */
[----:B------:R-:W-:Y:S01]  /*3490*/  HFMA2 R0, -RZ, RZ, 0, 5.9604644775390625e-08 ;  /* 0x00000001ff007431 */ /* 0x000fe200000001ff */
[----:B------:R-:W-:Y:S01]  /*34a0*/  UPRMT UR4, UR49, 0x654, UR7 ;  /* 0x0000065431047896 */ /* 0x000fe20008000007 */
[----:B------:R-:W-:Y:S02]  /*34b0*/  IMAD.MOV.U32 R8, RZ, RZ, 0xffff ;  /* 0x0000ffffff087424 */ /* 0x000fe400078e00ff */
[----:B--2---:R-:W-:Y:S02]  /*34c0*/  IMAD.MOV.U32 R6, RZ, RZ, 0x4 ;  /* 0x00000004ff067424 */ /* 0x004fe400078e00ff */
[----:B------:R-:W-:Y:S01]  /*34d0*/  IMAD.SHL.U32 R9, R10, 0x20, RZ ;  /* 0x000000200a097824 */ /* 0x000fe200078e00ff */
[----:B------:R-:W-:Y:S02]  /*34e0*/  MOV R5, UR4 ;  /* 0x0000000400057c02 */ /* 0x000fe40008000f00 */
[-C--:B------:R-:W-:Y:S01]  /*34f0*/  SHF.L.U32 R8, R8, R10.reuse, RZ ;  /* 0x0000000a08087219 */ /* 0x080fe200000006ff */
[----:B------:R2:W-:Y:S01]  /*3500*/  SYNCS.ARRIVE.TRANS64.RED RZ, [UR4], R6 ;  /* 0x00000006ffff79a7 */ /* 0x0005e20008000404 */
[----:B------:R-:W-:Y:S01]  /*3510*/  SHF.L.U32 R7, R0, R10, RZ ;  /* 0x0000000a00077219 */ /* 0x000fe200000006ff */
[----:B------:R2:W-:Y:S04]  /*3520*/  STS [UR6+0x160], R9 ;  /* 0x00016009ff007988 */ /* 0x0005e80008000806 */
[----:B------:R2:W-:Y:S04]  /*3530*/  STAS [R4.64], R10 ;  /* 0x0000000a04007dbd */ /* 0x0005e8000c0008ff */
[----:B------:R2:W-:Y:S04]  /*3540*/  ATOMS.OR RZ, [UR5+0x14], R8 ;  /* 0x00001408ffff798c */ /* 0x0005e8000b000005 */
[----:B------:R2:W-:Y:S04]  /*3550*/  ATOMS.OR RZ, [UR5+0x18], R7 ;  /* 0x00001807ffff798c */ /* 0x0005e8000b000005 */
[----:B------:R2:W-:Y:S02]  /*3560*/  ATOMS.XOR RZ, [UR5+0x10], R0 ;  /* 0x00001000ffff798c */ /* 0x0005e4000b800005 */
.L_x_60:
[----:B-1----:R-:W-:Y:S05]  /*3570*/  BSYNC B0 ;  /* 0x0000000000007941 */ /* 0x002fea0003800000 */
.L_x_59:
[----:B------:R-:W-:Y:S05]  /*3580*/  BRA.U UP1, `(.L_x_65) ;  /* 0x00000001016c7547 */ /* 0x000fea000b800000 */
[----:B------:R-:W-:-:S03]  /*3590*/  UMOV UR4, 0xffffffff ;  /* 0xffffffff00047882 */ /* 0x000fc60000000000 */
[----:B------:R-:W-:Y:S05]  /*35a0*/  BRA.DIV UR4, `(.L_x_66) ;  /* 0x0000005e04f07947 */ /* 0x000fea000b800000 */
[----:B------:R-:W-:-:S13]  /*35b0*/  ELECT P6, URZ, PT ;  /* 0x0000000000ff782f */ /* 0x000fda00038c0000 */
.L_x_172:
[----:B------:R-:W-:Y:S05]  /*35c0*/  @!P6 BRA `(.L_x_65) ;  /* 0x00000000005ce947 */ /* 0x000fea0003800000 */
[----:B--2---:R-:W2:Y:S02]  /*35d0*/  LDS R4, [UR5+0x10] ;  /* 0x00001005ff047984 */ /* 0x004ea40008000800 */
[----:B--2---:R-:W-:-:S04]  /*35e0*/  SHF.L.U32 R4, R4, 0x1f, RZ ;  /* 0x0000001f04047819 */ /* 0x004fc800000006ff */
[----:B------:R-:W2:Y:S02]  /*35f0*/  SYNCS.PHASECHK.TRANS64.TRYWAIT P0, [UR5+0x8], R4 ;  /* 0x00000804ff0075a7 */ /* 0x000ea40008001105 */
[----:B--2---:R-:W-:Y:S05]  /*3600*/  @P0 BRA `(.L_x_67) ;  /* 0x0000000000080947 */ /* 0x004fea0003800000 */
[----:B------:R-:W2:Y:S02]  /*3610*/  SYNCS.PHASECHK.TRANS64.TRYWAIT P0, [UR5+0x8], R4 ;  /* 0x00000804ff0075a7 */ /* 0x000ea40008001105 */
[----:B--2---:R-:W-:Y:S05]  /*3620*/  @!P0 BRA `(.L_x_68) ;  /* 0x0000005c00f08947 */ /* 0x004fea0003800000 */
.L_x_67:
[----:B------:R-:W3:Y:S01]  /*3630*/  LDS R6, [UR6+0x160] ;  /* 0x00016006ff067984 */ /* 0x000ee20008000800 */
[----:B--2---:R-:W-:Y:S02]  /*3640*/  HFMA2 R0, -RZ, RZ, 0, 5.9604644775390625e-08 ;  /* 0x00000001ff007431 */ /* 0x004fe400000001ff */
[----:B------:R-:W-:Y:S01]  /*3650*/  IMAD.MOV.U32 R4, RZ, RZ, 0xffff ;  /* 0x0000ffffff047424 */ /* 0x000fe200078e00ff */
[----:B------:R-:W-:Y:S01]  /*3660*/  UPRMT UR4, UR49, 0x654, UR7 ;  /* 0x0000065431047896 */ /* 0x000fe20008000007 */
[----:B---3--:R-:W-:-:S03]  /*3670*/  IMAD.SHL.U32 R5, R6, 0x20, RZ ;  /* 0x0000002006057824 */ /* 0x008fc600078e00ff */
[-C--:B------:R-:W-:Y:S02]  /*3680*/  SHF.L.U32 R4, R4, R6.reuse, RZ ;  /* 0x0000000604047219 */ /* 0x080fe400000006ff */
[----:B------:R-:W-:Y:S01]  /*3690*/  SHF.L.U32 R6, R0, R6, RZ ;  /* 0x0000000600067219 */ /* 0x000fe200000006ff */
[----:B------:R3:W-:Y:S04]  /*36a0*/  STS [UR6+0x160], R5 ;  /* 0x00016005ff007988 */ /* 0x0007e80008000806 */
[----:B------:R3:W-:Y:S04]  /*36b0*/  ATOMS.OR RZ, [UR5+0x14], R4 ;  /* 0x00001404ffff798c */ /* 0x0007e8000b000005 */
[----:B------:R3:W-:Y:S01]  /*36c0*/  ATOMS.OR RZ, [UR5+0x18], R6 ;  /* 0x00001806ffff798c */ /* 0x0007e2000b000005 */
[----:B------:R-:W-:Y:S03]  /*36d0*/  SYNCS.ARRIVE.TRANS64.RED.A1T0 RZ, [UR4], RZ ;  /* 0x000000ffffff79a7 */ /* 0x000fe60008100404 */
[----:B------:R3:W-:Y:S01]  /*36e0*/  ATOMS.XOR RZ, [UR5+0x10], R0 ;  /* 0x00001000ffff798c */ /* 0x0007e2000b800005 */
[----:B------:R-:W-:Y:S05]  /*36f0*/  BRA `(.L_x_65) ;  /* 0x0000000000107947 */ /* 0x000fea0003800000 */
.L_x_58:
[----:B------:R-:W-:Y:S02]  /*3700*/  MOV R0, 0xffffffff ;  /* 0xffffffff00007802 */ /* 0x000fe40000000f00 */
[----:B------:R-:W-:-:S03]  /*3710*/  MOV R4, 0x3740 ;  /* 0x0000374000047802 */ /* 0x000fc60000000f00 */
[----:B------:R2:W-:Y:S04]  /*3720*/  STS [UR6+0x160], R0 ;  /* 0x00016000ff007988 */ /* 0x0005e80008000806 */
[----:B-12--5:R-:W-:Y:S05]  /*3730*/  CALL.REL.NOINC `($__internal_1_$__cuda_sm10x_tcgen05_guardrail_trap_phase_invalid_during_alloc) ;  /* 0x0000006400c47944 */ /* 0x026fea0003c00000 */
.L_x_65:
[----:B------:R-:W-:Y:S05]  /*3740*/  WARPSYNC.ALL ;  /* 0x0000000000007948 */ /* 0x000fea0003800000 */
[----:B------:R-:W4:Y:S01]  /*3750*/  S2UR UR4, SR_CgaCtaId ;  /* 0x00000000000479c3 */ /* 0x000f220000008800 */
[----:B------:R-:W-:Y:S01]  /*3760*/  UMOV UR26, 0x400 ;  /* 0x00000400001a7882 */ /* 0x000fe20000000000 */
[----:B------:R-:W-:-:S06]  /*3770*/  NOP ;  /* 0x0000000000007918 */ /* 0x000fcc0000000000 */
[----:B------:R-:W-:Y:S06]  /*3780*/  BAR.ARV 0x6, 0xa0 ;  /* 0x0182800000007b1d */ /* 0x000fec0000002000 */
[----:B------:R-:W1:Y:S01]  /*3790*/  LDCU UR6, c[0x0][0x38c] ;  /* 0x00007180ff0677ac */ /* 0x000e620008000800 */
[----:B------:R-:W-:Y:S01]  /*37a0*/  LOP3.LUT R3, R3, 0xffff, RZ, 0xc0, !PT ;  /* 0x0000ffff03037812 */ /* 0x000fe200078ec0ff */
[----:B--2---:R-:W-:Y:S01]  /*37b0*/  IMAD.MOV.U32 R9, RZ, RZ, 0x1 ;  /* 0x00000001ff097424 */ /* 0x004fe200078e00ff */
[----:B------:R-:W-:Y:S01]  /*37c0*/  LOP3.LUT R2, R2, 0xffff, RZ, 0xc0, !PT ;  /* 0x0000ffff02027812 */ /* 0x000fe200078ec0ff */
[----:B------:R-:W-:Y:S01]  /*37d0*/  IMAD.MOV.U32 R8, RZ, RZ, RZ ;  /* 0x000000ffff087224 */ /* 0x000fe200078e00ff */
[----:B------:R-:W-:Y:S01]  /*37e0*/  R2UR UR28, R3 ;  /* 0x00000000031c72ca */ /* 0x000fe200000e0000 */
[----:B------:R-:W-:Y:S01]  /*37f0*/  UMOV UR32, URZ ;  /* 0x000000ff00207c82 */ /* 0x000fe20008000000 */
[----:B------:R-:W-:-:S02]  /*3800*/  R2UR UR42, R2 ;  /* 0x00000000022a72ca */ /* 0x000fc400000e0000 */
[----:B------:R-:W-:Y:S01]  /*3810*/  CS2R R2, SRZ ;  /* 0x0000000000027805 */ /* 0x000fe2000001ff00 */
[----:B------:R-:W-:Y:S01]  /*3820*/  UMOV UR23, URZ ;  /* 0x000000ff00177c82 */ /* 0x000fe20008000000 */
[----:B----4-:R-:W-:Y:S01]  /*3830*/  ULEA UR26, UR4, UR26, 0x18 ;  /* 0x0000001a041a7291 */ /* 0x010fe2000f8ec0ff */
[----:B------:R-:W-:Y:S01]  /*3840*/  UMOV UR22, URZ ;  /* 0x000000ff00167c82 */ /* 0x000fe20008000000 */
[----:B------:R-:W-:Y:S02]  /*3850*/  UISETP.NE.AND UP3, UPT, UR48, URZ, UPT ;  /* 0x000000ff3000728c */ /* 0x000fe4000bf65270 */
[----:B------:R-:W-:Y:S02]  /*3860*/  UIADD3 UR4, UPT, UPT, UR26, 0x4300, URZ ;  /* 0x000043001a047890 */ /* 0x000fe4000fffe0ff */
[----:B------:R-:W-:-:S03]  /*3870*/  UIADD3 UR5, UPT, UPT, UR26, 0x10300, URZ ;  /* 0x000103001a057890 */ /* 0x000fc6000fffe0ff */
[----:B---3--:R-:W2:Y:S01]  /*3880*/  LDS R0, [UR26+0x160] ;  /* 0x0001601aff007984 */ /* 0x008ea20008000800 */
[----:B-1----:R-:W-:Y:S02]  /*3890*/  UIADD3 UR6, UPT, UPT, UR6, 0x3f, URZ ;  /* 0x0000003f06067890 */ /* 0x002fe4000fffe0ff */
[----:B------:R-:W-:Y:S02]  /*38a0*/  USHF.R.U32.HI UR30, URZ, 0x4, UR4 ;  /* 0x00000004ff1e7899 */ /* 0x000fe40008011604 */
[----:B------:R-:W-:Y:S02]  /*38b0*/  USHF.R.S32.HI UR33, URZ, 0x1f, UR6 ;  /* 0x0000001fff217899 */ /* 0x000fe40008011406 */
[----:B------:R-:W-:Y:S02]  /*38c0*/  USHF.R.U32.HI UR4, URZ, 0x4, UR5 ;  /* 0x00000004ff047899 */ /* 0x000fe40008011605 */
[----:B------:R-:W-:Y:S02]  /*38d0*/  ULEA.HI UR33, UR33, UR6, URZ, 0x6 ;  /* 0x0000000621217291 */ /* 0x000fe4000f8f30ff */
[----:B------:R-:W-:-:S02]  /*38e0*/  ULOP3.LUT UR4, UR4, 0x3fff, URZ, 0xc0, !UPT ;  /* 0x00003fff04047892 */ /* 0x000fc4000f8ec0ff */
[----:B------:R-:W-:Y:S01]  /*38f0*/  USHF.R.S32.HI UR33, URZ, 0x6, UR33 ;  /* 0x00000006ff217899 */ /* 0x000fe20008011421 */
[----:B------:R-:W-:Y:S01]  /*3900*/  UMOV UR40, 0x0 ;  /* 0x0000000000287882 */ /* 0x000fe20000000000 */
[----:B------:R-:W-:Y:S02]  /*3910*/  UMOV UR41, 0x8208010 ;  /* 0x0820801000297882 */ /* 0x000fe40000000000 */
[----:B------:R-:W-:Y:S02]  /*3920*/  UISETP.LT.AND UP0, UPT, UR33, 0x1, UPT ;  /* 0x000000012100788c */ /* 0x000fe4000bf01270 */
[----:B------:R-:W-:Y:S02]  /*3930*/  ULOP3.LUT UR30, UR30, 0x3fff, URZ, 0xc0, !UPT ;  /* 0x00003fff1e1e7892 */ /* 0x000fe4000f8ec0ff */
[----:B------:R-:W-:Y:S02]  /*3940*/  ULOP3.LUT UR29, UR4, 0x10000, URZ, 0xfc, !UPT ;  /* 0x00010000041d7892 */ /* 0x000fe4000f8efcff */
[----:B------:R-:W-:Y:S01]  /*3950*/  USEL UR43, UR33, 0x1, !UP0 ;  /* 0x00000001212b7887 */ /* 0x000fe2000c000000 */
[----:B------:R-:W-:Y:S01]  /*3960*/  UMOV UR38, 0x0 ;  /* 0x0000000000267882 */ /* 0x000fe20000000000 */
[----:B------:R-:W-:Y:S01]  /*3970*/  UMOV UR39, 0x8208010 ;  /* 0x0820801000277882 */ /* 0x000fe20000000000 */
[----:B------:R-:W-:Y:S01]  /*3980*/  UMOV UR36, 0x0 ;  /* 0x0000000000247882 */ /* 0x000fe20000000000 */
[----:B------:R-:W-:Y:S01]  /*3990*/  UMOV UR37, 0x8208010 ;  /* 0x0820801000257882 */ /* 0x000fe20000000000 */
[----:B------:R-:W-:Y:S01]  /*39a0*/  UMOV UR34, 0x0 ;  /* 0x0000000000227882 */ /* 0x000fe20000000000 */
[----:B------:R-:W-:Y:S01]  /*39b0*/  UMOV UR35, 0x8208010 ;  /* 0x0820801000237882 */ /* 0x000fe20000000000 */
[----:B--2---:R-:W-:-:S15]  /*39c0*/  R2UR UR44, R0 ;  /* 0x00000000002c72ca */ /* 0x004fde00000e0000 */
.L_x_76:
[C---:B------:R-:W-:Y:S02]  /*39d0*/  LEA R0, R8.reuse, UR26, 0x3 ;  /* 0x0000001a08007c11 */ /* 0x040fe4000f8e18ff */
[----:B------:R-:W-:Y:S02]  /*39e0*/  SHF.L.U32 R4, R3, 0x1f, RZ ;  /* 0x0000001f03047819 */ /* 0x000fe400000006ff */
[----:B------:R-:W-:Y:S02]  /*39f0*/  LEA R5, R8, UR26, 0x4 ;  /* 0x0000001a08057c11 */ /* 0x000fe4000f8e20ff */
[----:B------:R-:W1:Y:S02]  /*3a00*/  SYNCS.PHASECHK.TRANS64.TRYWAIT P0, [R0+URZ+0xb0], R4 ;  /* 0x0000b004000075a7 */ /* 0x000e6400080011ff */
[----:B-1-3--:R-:W-:Y:S05]  /*3a10*/  @!P0 BRA `(.L_x_69) ;  /* 0x0000005c000c8947 */ /* 0x00afea0003800000 */
.L_x_173:
[----:B-1----:R-:W1:Y:S01]  /*3a20*/  LDS.128 R4, [R5+0x140] ;  /* 0x0001400005047984 */ /* 0x002e620000000c00 */
[----:B------:R-:W-:Y:S02]  /*3a30*/  VIADD R0, R0, 0xc0 ;  /* 0x000000c000007836 */ /* 0x000fe40000000000 */
[----:B------:R-:W-:Y:S01]  /*3a40*/  VIADD R8, R8, 0x1 ;  /* 0x0000000108087836 */ /* 0x000fe20000000000 */
[----:B------:R-:W-:Y:S01]  /*3a50*/  @!PT LDS RZ, [RZ] ;  /* 0x00000000fffff984 */ /* 0x000fe20000000800 */
[----:B------:R-:W-:Y:S01]  /*3a60*/  @!PT LDS RZ, [RZ] ;  /* 0x00000000fffff984 */ /* 0x000fe20000000800 */
[----:B------:R-:W-:Y:S01]  /*3a70*/  @!PT LDS RZ, [RZ] ;  /* 0x00000000fffff984 */ /* 0x000fe20000000800 */
[----:B------:R-:W-:Y:S01]  /*3a80*/  @!PT LDS RZ, [RZ] ;  /* 0x00000000fffff984 */ /* 0x000fe20000000800 */
[----:B------:R2:W-:Y:S06]  /*3a90*/  MEMBAR.ALL.CTA ;  /* 0x0000000000007992 */ /* 0x0005ec0000008000 */
[----:B--2---:R-:W2:Y:S01]  /*3aa0*/  FENCE.VIEW.ASYNC.S ;  /* 0x00000000000073c6 */ /* 0x004ea20000000000 */
[----:B------:R-:W-:-:S04]  /*3ab0*/  PRMT R0, RZ, 0x654, R0 ;  /* 0x00000654ff007816 */ /* 0x000fc80000000000 */
[----:B--2---:R2:W-:Y:S01]  /*3ac0*/  SYNCS.ARRIVE.TRANS64.RED.A1T0 RZ, [R0+URZ], RZ ;  /* 0x000000ff00ff79a7 */ /* 0x0045e200081004ff */
[----:B-1----:R-:W-:Y:S01]  /*3ad0*/  LOP3.LUT P1, RZ, R6, 0x1, RZ, 0xc0, !PT ;  /* 0x0000000106ff7812 */ /* 0x002fe2000782c0ff */
[----:B--2---:R-:W-:-:S12]  /*3ae0*/  BRA.U UP3, `(.L_x_70) ;  /* 0x0000000503087547 */ /* 0x004fd8000b800000 */
[----:B------:R-:W1:Y:S01]  /*3af0*/  LDCU UR4, c[0x0][0x38c] ;  /* 0x00007180ff0477ac */ /* 0x000e620008000800 */
[----:B------:R-:W-:Y:S02]  /*3b00*/  PLOP3.LUT P2, PT, PT, PT, PT, 0x80, 0x8 ;  /* 0x000000000008781c */ /* 0x000fe40003f4f070 */
[----:B------:R-:W-:Y:S01]  /*3b10*/  SHF.L.U32 R4, R9, 0x1f, RZ ;  /* 0x0000001f09047819 */ /* 0x000fe200000006ff */
[----:B------:R-:W-:Y:S02]  /*3b20*/  ULEA UR31, UR32, UR26, 0x3 ;  /* 0x0000001a201f7291 */ /* 0x000fe4000f8e18ff */
[----:B------:R-:W-:Y:S02]  /*3b30*/  ULEA UR11, UR32, UR44, 0x6 ;  /* 0x0000002c200b7291 */ /* 0x000fe4000f8e30ff */
[----:B-1----:R-:W-:-:S06]  /*3b40*/  UISETP.GE.AND UP0, UPT, UR4, 0x1, UPT ;  /* 0x000000010400788c */ /* 0x002fcc000bf06270 */
[----:B------:R-:W-:-:S05]  /*3b50*/  PLOP3.LUT P0, PT, PT, PT, UP0, 0x80, 0x8 ;  /* 0x000000000008781c */ /* 0x000fca0003f0f008 */
[----:B------:R-:W-:-:S08]  /*3b60*/  @UP0 ULEA UR4, UR23, UR26, 0x3 ;  /* 0x0000001a17040291 */ /* 0x000fd0000f8e18ff */
[----:B------:R-:W-:-:S04]  /*3b70*/  @P0 SHF.L.U32 R0, R2, 0x1f, RZ ;  /* 0x0000001f02000819 */ /* 0x000fc800000006ff */
[----:B------:R1:W2:Y:S01]  /*3b80*/  @P0 SYNCS.PHASECHK.TRANS64.TRYWAIT P2, [UR4], R0 ;  /* 0x00000000ff0005a7 */ /* 0x0002a20008041104 */
[----:B------:R-:W3:Y:S02]  /*3b90*/  SYNCS.PHASECHK.TRANS64.TRYWAIT P0, [UR31+0xf0], R4 ;  /* 0x0000f004ff0075a7 */ /* 0x000ee4000800111f */
[----:B-123--:R-:W-:Y:S05]  /*3ba0*/  @!P0 BRA `(.L_x_71) ;  /* 0x0000005800bc8947 */ /* 0x00efea0003800000 */
.L_x_175:
[----:B------:R-:W-:Y:S01]  /*3bb0*/  UMOV UR27, UR22 ;  /* 0x00000016001b7c82 */ /* 0x000fe20008000000 */
[----:B------:R-:W-:Y:S05]  /*3bc0*/  BRA.U !UP0, `(.L_x_72) ;  /* 0x0000000108c07547 */ /* 0x000fea000b800000 */
[----:B------:R-:W-:Y:S02]  /*3bd0*/  UIADD3 UR27, UPT, UPT, UR43, UR22, URZ ;  /* 0x000000162b1b7290 */ /* 0x000fe4000fffe0ff */
[----:B------:R-:W-:Y:S01]  /*3be0*/  UPLOP3.LUT UP2, UPT, UPT, UPT, UPT, 0x40, 0x4 ;  /* 0x000000000004789c */ /* 0x000fe20003f4e870 */
[----:B------:R-:W-:Y:S01]  /*3bf0*/  UMOV UR24, UR33 ;  /* 0x0000002100187c82 */ /* 0x000fe20008000000 */
[----:B------:R-:W-:-:S09]  /*3c00*/  UMOV UR10, UR23 ;  /* 0x00000017000a7c82 */ /* 0x000fd20008000000 */
.L_x_75:
[----:B--2---:R-:W-:Y:S01]  /*3c10*/  ULEA UR5, UR10, UR26, 0x3 ;  /* 0x0000001a0a057291 */ /* 0x004fe2000f8e18ff */
[----:B---3--:R-:W-:Y:S11]  /*3c20*/  @P2 BRA `(.L_x_73) ;  /* 0x00000000000c2947 */ /* 0x008ff60003800000 */
[----:B-1----:R-:W-:Y:S04]  /*3c30*/  SHF.L.U32 R4, R2, 0x1f, RZ ;  /* 0x0000001f02047819 */ /* 0x002fe800000006ff */
[----:B------:R-:W1:Y:S02]  /*3c40*/  SYNCS.PHASECHK.TRANS64.TRYWAIT P0, [UR5], R4 ;  /* 0x00000004ff0075a7 */ /* 0x000e640008001105 */
[----:B-1----:R-:W-:Y:S05]  /*3c50*/  @!P0 BRA `(.L_x_74) ;  /* 0x0000005800a88947 */ /* 0x002fea0003800000 */
.L_x_73:
[----:B------:R-:W-:Y:S01]  /*3c60*/  UISETP.NE.AND UP0, UPT, UR24, 0x1, UPT ;  /* 0x000000011800788c */ /* 0x000fe2000bf05270 */
[----:B------:R-:W-:Y:S01]  /*3c70*/  PLOP3.LUT P2, PT, PT, PT, PT, 0x80, 0x8 ;  /* 0x000000000008781c */ /* 0x000fe20003f4f070 */
[----:B------:R-:W-:Y:S02]  /*3c80*/  UIADD3 UR4, UPT, UPT, UR10, 0x1, URZ ;  /* 0x000000010a047890 */ /* 0x000fe4000fffe0ff */
[----:B------:R-:W-:Y:S02]  /*3c90*/  UIADD3 UR25, UPT, UPT, UR5, 0x30, URZ ;  /* 0x0000003005197890 */ /* 0x000fe4000fffe0ff */
[----:B------:R-:W-:Y:S01]  /*3ca0*/  UISETP.NE.AND UP1, UPT, UR4, 0x6, UPT ;  /* 0x000000060400788c */ /* 0x000fe2000bf25270 */
[----:B------:R-:W-:Y:S01]  /*3cb0*/  PLOP3.LUT P0, PT, PT, PT, UP0, 0x80, 0x8 ;  /* 0x000000000008781c */ /* 0x000fe20003f0f008 */
[----:B------:R-:W-:Y:S02]  /*3cc0*/  UIADD3 UR22, UPT, UPT, UR22, 0x1, URZ ;  /* 0x0000000116167890 */ /* 0x000fe4000fffe0ff */
[----:B------:R-:W-:Y:S02]  /*3cd0*/  USEL UR6, URZ, 0x1, UP1 ;  /* 0x00000001ff067887 */ /* 0x000fe40008800000 */
[----:B------:R-:W-:Y:S02]  /*3ce0*/  USEL UR23, UR4, URZ, UP1 ;  /* 0x000000ff04177287 */ /* 0x000fe40008800000 */
[----:B------:R-:W-:Y:S02]  /*3cf0*/  UIADD3 UR24, UPT, UPT, UR24, -0x1, URZ ;  /* 0xffffffff18187890 */ /* 0x000fe4000fffe0ff */
[----:B------:R-:W-:Y:S01]  /*3d00*/  @UP0 ULEA UR4, UR23, UR26, 0x3 ;  /* 0x0000001a17040291 */ /* 0x000fe2000f8e18ff */
[----:B------:R-:W-:Y:S01]  /*3d10*/  LOP3.LUT R2, R2, UR6, RZ, 0x3c, !PT ;  /* 0x0000000602027c12 */ /* 0x000fe2000f8e3cff */
[----:B------:R-:W-:Y:S02]  /*3d20*/  ULEA UR6, UR10, UR30, 0x9 ;  /* 0x0000001e0a067291 */ /* 0x000fe4000f8e48ff */
[----:B------:R-:W-:Y:S01]  /*3d30*/  UISETP.NE.AND UP0, UPT, UR22, UR27, UPT ;  /* 0x0000001b1600728c */ /* 0x000fe2000bf05270 */
[----:B-1----:R-:W-:Y:S01]  /*3d40*/  @P0 SHF.L.U32 R0, R2, 0x1f, RZ ;  /* 0x0000001f02000819 */ /* 0x002fe200000006ff */
[----:B------:R-:W-:Y:S02]  /*3d50*/  UIADD3 UR20, UPT, UPT, UR6, 0x80, URZ ;  /* 0x0000008006147890 */ /* 0x000fe4000fffe0ff */
[----:B------:R-:W-:Y:S01]  /*3d60*/  UIADD3 UR16, UPT, UPT, UR6, 0x100, URZ ;  /* 0x0000010006107890 */ /* 0x000fe2000fffe0ff */
[----:B------:R2:W3:Y:S01]  /*3d70*/  @P0 SYNCS.PHASECHK.TRANS64.TRYWAIT P2, [UR4], R0 ;  /* 0x00000000ff0005a7 */ /* 0x0004e20008041104 */
[----:B------:R-:W-:Y:S02]  /*3d80*/  ULEA UR4, UR10, UR29, 0x9 ;  /* 0x0000001d0a047291 */ /* 0x000fe4000f8e48ff */
[----:B------:R-:W-:Y:S02]  /*3d90*/  UIADD3 UR12, UPT, UPT, UR6, 0x180, URZ ;  /* 0x00000180060c7890 */ /* 0x000fe4000fffe0ff */
[----:B------:R-:W-:Y:S02]  /*3da0*/  UIADD3 UR18, UPT, UPT, UR4, 0x2, URZ ;  /* 0x0000000204127890 */ /* 0x000fe4000fffe0ff */
[----:B------:R-:W-:Y:S02]  /*3db0*/  UIADD3 UR14, UPT, UPT, UR4, 0x4, URZ ;  /* 0x00000004040e7890 */ /* 0x000fe4000fffe0ff */
[----:B------:R-:W-:Y:S01]  /*3dc0*/  UIADD3 UR8, UPT, UPT, UR4, 0x6, URZ ;  /* 0x0000000604087890 */ /* 0x000fe2000fffe0ff */
[----:B------:R-:W-:Y:S01]  /*3dd0*/  UMOV UR7, 0x40004040 ;  /* 0x4000404000077882 */ /* 0x000fe20000000000 */
[----:B------:R-:W-:Y:S01]  /*3de0*/  UMOV UR5, 0x40004040 ;  /* 0x4000404000057882 */ /* 0x000fe20000000000 */
[----:B------:R-:W-:Y:S01]  /*3df0*/  UMOV UR21, 0x40004040 ;  /* 0x4000404000157882 */ /* 0x000fe20000000000 */
[----:B------:R2:W-:Y:S01]  /*3e00*/  UTCHMMA.2CTA gdesc[UR6], gdesc[UR4], tmem[UR11], tmem[UR40], idesc[UR41], UP2 ;  /* 0x00ff2804060075ea */ /* 0x0005e2000920000b */
[----:B------:R-:W-:Y:S01]  /*3e10*/  UPLOP3.LUT UP2, UPT, UPT, UPT, UPT, 0x80, 0x8 ;  /* 0x000000000008789c */ /* 0x000fe20003f4f070 */
[----:B------:R-:W-:Y:S01]  /*3e20*/  UMOV UR19, 0x40004040 ;  /* 0x4000404000137882 */ /* 0x000fe20000000000 */
[----:B------:R-:W-:Y:S01]  /*3e30*/  UMOV UR17, 0x40004040 ;  /* 0x4000404000117882 */ /* 0x000fe20000000000 */
[----:B------:R2:W-:Y:S01]  /*3e40*/  UTCHMMA.2CTA gdesc[UR20], gdesc[UR18], tmem[UR11], tmem[UR38], idesc[UR39], UPT ;  /* 0x00ff2612140075ea */ /* 0x0005e2000ba0000b */
[----:B------:R-:W-:Y:S01]  /*3e50*/  UMOV UR15, 0x40004040 ;  /* 0x40004040000f7882 */ /* 0x000fe20000000000 */
[----:B------:R-:W-:Y:S01]  /*3e60*/  UMOV UR13, 0x40004040 ;  /* 0x40004040000d7882 */ /* 0x000fe20000000000 */
[----:B------:R-:W-:Y:S01]  /*3e70*/  UMOV UR9, 0x40004040 ;  /* 0x4000404000097882 */ /* 0x000fe20000000000 */
[----:B------:R2:W-:Y:S01]  /*3e80*/  UTCHMMA.2CTA gdesc[UR16], gdesc[UR14], tmem[UR11], tmem[UR36], idesc[UR37], UPT ;  /* 0x00ff240e100075ea */ /* 0x0005e2000ba0000b */
[----:B------:R2:W-:Y:S01]  /*3e90*/  UTCHMMA.2CTA gdesc[UR12], gdesc[UR8], tmem[UR11], tmem[UR34], idesc[UR35], UPT ;  /* 0x00ff22080c0075ea */ /* 0x0005e2000ba0000b */
[----:B------:R2:W-:Y:S01]  /*3ea0*/  UTCBAR.2CTA.MULTICAST [UR25], URZ, UR28 ;  /* 0x000000ff190073e9 */ /* 0x0005e2000820081c */
[----:B------:R-:W-:Y:S01]  /*3eb0*/  UMOV UR10, UR23 ;  /* 0x00000017000a7c82 */ /* 0x000fe20008000000 */
[----:B------:R-:W-:Y:S05]  /*3ec0*/  BRA.U UP0, `(.L_x_75) ;  /* 0xfffffffd00507547 */ /* 0x000fea000b83ffff */
.L_x_72:
[----:B--2---:R-:W-:Y:S01]  /*3ed0*/  UIADD3 UR4, UPT, UPT, UR31, 0xd0, URZ ;  /* 0x000000d01f047890 */ /* 0x004fe2000fffe0ff */
[----:B------:R-:W-:-:S08]  /*3ee0*/  UMOV UR22, UR27 ;  /* 0x0000001b00167c82 */ /* 0x000fd00008000000 */
[----:B------:R2:W-:Y:S01]  /*3ef0*/  UTCBAR.2CTA.MULTICAST [UR4], URZ, UR42 ;  /* 0x000000ff040073e9 */ /* 0x0005e2000820082a */
[----:B------:R-:W-:Y:S02]  /*3f00*/  NOP ;  /* 0x0000000000007918 */ /* 0x000fe40000000000 */
.L_x_70:
[----:B--2---:R-:W-:Y:S01]  /*3f10*/  UIADD3 UR4, UPT, UPT, UR32, 0x1, URZ ;  /* 0x0000000120047890 */ /* 0x004fe2000fffe0ff */
[----:B------:R-:W-:-:S03]  /*3f20*/  ISETP.NE.AND P0, PT, R8, 0x2, PT ;  /* 0x000000020800780c */ /* 0x000fc60003f05270 */
[----:B------:R-:W-:Y:S01]  /*3f30*/  UISETP.NE.AND UP0, UPT, UR4, 0x4, UPT ;  /* 0x000000040400788c */ /* 0x000fe2000bf05270 */
[----:B-1----:R-:W-:Y:S02]  /*3f40*/  SEL R0, RZ, 0x1, P0 ;  /* 0x00000001ff007807 */ /* 0x002fe40000000000 */
[----:B------:R-:W-:Y:S01]  /*3f50*/  SEL R8, R8, RZ, P0 ;  /* 0x000000ff08087207 */ /* 0x000fe20000000000 */
[----:B------:R-:W-:Y:S01]  /*3f60*/  USEL UR5, URZ, 0x1, UP0 ;  /* 0x00000001ff057887 */ /* 0x000fe20008000000 */
[----:B------:R-:W-:Y:S01]  /*3f70*/  LOP3.LUT R3, R3, R0, RZ, 0x3c, !PT ;  /* 0x0000000003037212 */ /* 0x000fe200078e3cff */
[----:B------:R-:W-:-:S04]  /*3f80*/  USEL UR32, UR4, URZ, UP0 ;  /* 0x000000ff04207287 */ /* 0x000fc80008000000 */
[----:B------:R-:W-:Y:S01]  /*3f90*/  LOP3.LUT R9, R9, UR5, RZ, 0x3c, !PT ;  /* 0x0000000509097c12 */ /* 0x000fe2000f8e3cff */
[----:B------:R-:W-:Y:S07]  /*3fa0*/  @P1 BRA `(.L_x_76) ;  /* 0xfffffff800881947 */ /* 0x000fee000383ffff */
[----:B------:R-:W1:Y:S01]  /*3fb0*/  S2UR UR8, SR_CgaCtaId ;  /* 0x00000000000879c3 */ /* 0x000e620000008800 */
[----:B------:R-:W-:Y:S01]  /*3fc0*/  ELECT P0, URZ, PT ;  /* 0x0000000000ff782f */ /* 0x000fe20003800000 */
[----:B------:R-:W-:Y:S01]  /*3fd0*/  HFMA2 R0, -RZ, RZ, 0, 5.9604644775390625e-08 ;  /* 0x00000001ff007431 */ /* 0x000fe200000001ff */
[----:B------:R-:W-:-:S05]  /*3fe0*/  UMOV UR4, 0x40 ;  /* 0x0000004000047882 */ /* 0x000fca0000000000 */
[----:B------:R-:W-:Y:S01]  /*3ff0*/  UVIRTCOUNT.DEALLOC.SMPOOL 0x80 ;  /* 0x000000800000784c */ /* 0x000fe20000000000 */
[----:B------:R-:W-:Y:S02]  /*4000*/  UISETP.NE.AND UP1, UPT, UR48, URZ, UPT ;  /* 0x000000ff3000728c */ /* 0x000fe4000bf25270 */
[----:B-1----:R-:W-:-:S09]  /*4010*/  ULEA UR8, UR8, UR4, 0x18 ;  /* 0x0000000408087291 */ /* 0x002fd2000f8ec0ff */
[----:B------:R1:W-:Y:S01]  /*4020*/  @P0 STS.U8 [UR8+0x1c], R0 ;  /* 0x00001c00ff000988 */ /* 0x0003e20008000008 */
[----:B------:R-:W-:Y:S05]  /*4030*/  BRA.U UP1, `(.L_x_77) ;  /* 0x0000000101a07547 */ /* 0x000fea000b800000 */
[----:B------:R-:W-:Y:S01]  /*4040*/  UIADD3 UR7, UPT, UPT, UR26, 0xf0, URZ ;  /* 0x000000f01a077890 */ /* 0x000fe2000fffe0ff */
[----:B------:R-:W-:-:S03]  /*4050*/  SHF.L.U32 R2, R9, 0x1f, RZ ;  /* 0x0000001f09027819 */ /* 0x000fc600000006ff */
[----:B------:R-:W-:-:S09]  /*4060*/  ULEA UR4, UR32, UR7, 0x3 ;  /* 0x0000000720047291 */ /* 0x000fd2000f8e18ff */
[----:B------:R-:W2:Y:S02]  /*4070*/  SYNCS.PHASECHK.TRANS64.TRYWAIT P0, [UR4], R2 ;  /* 0x00000002ff0075a7 */ /* 0x000ea40008001104 */
[----:B--2---:R-:W-:Y:S05]  /*4080*/  @!P0 BRA `(.L_x_78) ;  /* 0x0000005400b48947 */ /* 0x004fea0003800000 */
.L_x_178:
        /* <DEDUP_REMOVED lines=9> */
.L_x_180:
        /* <DEDUP_REMOVED lines=9> */
.L_x_182:
[----:B------:R-:W-:-:S04]  /*41b0*/  UIADD3 UR4, UPT, UPT, UR4, 0x1, URZ ;  /* 0x0000000104047890 */ /* 0x000fc8000fffe0ff */
[----:B------:R-:W-:-:S04]  /*41c0*/  UISETP.NE.AND UP0, UPT, UR4, 0x4, UPT ;  /* 0x000000040400788c */ /* 0x000fc8000bf05270 */
[----:B------:R-:W-:Y:S02]  /*41d0*/  USEL UR5, URZ, 0x1, UP0 ;  /* 0x00000001ff057887 */ /* 0x000fe40008000000 */
[----:B------:R-:W-:-:S04]  /*41e0*/  USEL UR4, UR4, URZ, UP0 ;  /* 0x000000ff04047287 */ /* 0x000fc80008000000 */
[----:B------:R-:W-:Y:S01]  /*41f0*/  ULEA UR4, UR4, UR7, 0x3 ;  /* 0x0000000704047291 */ /* 0x000fe2000f8e18ff */
[----:B------:R-:W-:-:S04]  /*4200*/  LOP3.LUT R2, R2, UR5, RZ, 0x3c, !PT ;  /* 0x0000000502027c12 */ /* 0x000fc8000f8e3cff */
[----:B------:R-:W-:Y:S01]  /*4210*/  SHF.L.U32 R2, R2, 0x1f, RZ ;  /* 0x0000001f02027819 */ /* 0x000fe200000006ff */
[----:B-1----:R-:W-:-:S04]  /*4220*/  IMAD.U32 R0, RZ, RZ, UR4 ;  /* 0x00000004ff007e24 */ /* 0x002fc8000f8e00ff */
[----:B------:R1:W2:Y:S03]  /*4230*/  SYNCS.PHASECHK.TRANS64.TRYWAIT P0, [R0+URZ], R2 ;  /* 0x00000002000075a7 */ /* 0x0002a600080011ff */
[----:B--2---:R-:W-:Y:S05]  /*4240*/  @!P0 NANOSLEEP.SYNCS 0x989680 ;  /* 0x009896800000895d */ /* 0x004fea0003900000 */
[----:B------:R-:W2:Y:S02]  /*4250*/  @!P0 SYNCS.PHASECHK.TRANS64 P0, [R0+URZ], R2 ;  /* 0x00000002000085a7 */ /* 0x000ea400080010ff */
[----:B--2---:R-:W-:Y:S05]  /*4260*/  @P0 BRA `(.L_x_81) ;  /* 0x0000000000200947 */ /* 0x004fea0003800000 */
.L_x_82:
[----:B--2---:R2:W4:Y:S02]  /*4270*/  SYNCS.PHASECHK.TRANS64.TRYWAIT P0, [R0+URZ], R2 ;  /* 0x00000002000075a7 */ /* 0x00452400080011ff */
[----:B----4-:R-:W-:Y:S05]  /*4280*/  @!P0 NANOSLEEP.SYNCS 0x989680 ;  /* 0x009896800000895d */ /* 0x010fea0003900000 */
[----:B------:R-:W4:Y:S02]  /*4290*/  @!P0 SYNCS.PHASECHK.TRANS64 P0, [R0+URZ], R2 ;  /* 0x00000002000085a7 */ /* 0x000f2400080010ff */
[----:B----4-:R-:W-:Y:S05]  /*42a0*/  @!P0 BRA `(.L_x_82) ;  /* 0xfffffffc00f08947 */ /* 0x010fea000383ffff */
[----:B------:R-:W-:Y:S05]  /*42b0*/  BRA `(.L_x_81) ;  /* 0x00000000000c7947 */ /* 0x000fea0003800000 */
.L_x_77:
[----:B------:R-:W-:-:S04]  /*42c0*/  UIADD3 UR4, UPT, UPT, UR26, 0x130, URZ ;  /* 0x000001301a047890 */ /* 0x000fc8000fffe0ff */
[----:B------:R-:W-:-:S09]  /*42d0*/  UPRMT UR4, UR49, 0x654, UR4 ;  /* 0x0000065431047896 */ /* 0x000fd20008000004 */
[----:B------:R-:W-:Y:S03]  /*42e0*/  SYNCS.ARRIVE.TRANS64.RED.A1T0 RZ, [UR4], RZ ;  /* 0x000000ffffff79a7 */ /* 0x000fe60008100404 */
.L_x_81:
[----:B-12---:R-:W-:Y:S01]  /*42f0*/  SHF.L.U32 R2, RZ, 0x1f, RZ ;  /* 0x0000001fff027819 */ /* 0x006fe200000006ff */
[----:B------:R-:W-:Y:S01]  /*4300*/  UIADD3 UR4, UPT, UPT, UR26, 0x130, URZ ;  /* 0x000001301a047890 */ /* 0x000fe2000fffe0ff */
[----:B------:R-:W-:Y:S02]  /*4310*/  PLOP3.LUT P0, PT, PT, PT, UP1, 0x80, 0x8 ;  /* 0x000000000008781c */ /* 0x000fe40003f0f018 */
[----:B------:R-:W1:Y:S02]  /*4320*/  SYNCS.PHASECHK.TRANS64.TRYWAIT P1, [UR26+0x130], R2 ;  /* 0x00013002ff0075a7 */ /* 0x000e64000802111a */
[----:B-1----:R-:W-:Y:S09]  /*4330*/  @!P1 BRA `(.L_x_83) ;  /* 0x0000005400509947 */ /* 0x002ff20003800000 */
.L_x_184:
[----:B------:R-:W-:Y:S01]  /*4340*/  @!UP1 UPRMT UR4, UR49, 0x654, UR4 ;  /* 0x0000065431049896 */ /* 0x000fe20008000004 */
[----:B------:R-:W-:Y:S01]  /*4350*/  UMOV UR5, 0xffff ;  /* 0x0000ffff00057882 */ /* 0x000fe20000000000 */
[----:B------:R-:W-:-:S07]  /*4360*/  UMOV UR6, 0x1 ;  /* 0x0000000100067882 */ /* 0x000fce0000000000 */
[----:B------:R-:W-:Y:S01]  /*4370*/  @!P0 SYNCS.ARRIVE.TRANS64.RED.A1T0 RZ, [UR4], RZ ;  /* 0x000000ffffff89a7 */ /* 0x000fe20008100404 */
[----:B------:R-:W-:Y:S01]  /*4380*/  NOP ;  /* 0x0000000000007918 */ /* 0x000fe20000000000 */
[----:B-1----:R-:W1:Y:S01]  /*4390*/  LDS R0, [UR8+0x14] ;  /* 0x00001408ff007984 */ /* 0x002e620008000800 */
[----:B------:R-:W-:-:S04]  /*43a0*/  ULOP3.LUT UR4, UR44, 0xffff, URZ, 0xc0, !UPT ;  /* 0x0000ffff2c047892 */ /* 0x000fc8000f8ec0ff */
[----:B------:R-:W-:-:S04]  /*43b0*/  USHF.R.U32.HI UR4, URZ, 0x5, UR4 ;  /* 0x00000005ff047899 */ /* 0x000fc80008011604 */
[----:B------:R-:W-:Y:S02]  /*43c0*/  USHF.L.U32 UR5, UR5, UR4, URZ ;  /* 0x0000000405057299 */ /* 0x000fe400080006ff */
[----:B------:R-:W-:-:S04]  /*43d0*/  USHF.L.U32 UR4, UR6, UR4, URZ ;  /* 0x0000000406047299 */ /* 0x000fc800080006ff */
[----:B-1----:R-:W-:-:S04]  /*43e0*/  LOP3.LUT R0, R0, UR5, RZ, 0xc0, !PT ;  /* 0x0000000500007c12 */ /* 0x002fc8000f8ec0ff */
[----:B------:R-:W-:-:S13]  /*43f0*/  ISETP.NE.AND P0, PT, R0, UR5, PT ;  /* 0x0000000500007c0c */ /* 0x000fda000bf05270 */
[----:B------:R-:W-:Y:S05]  /*4400*/  @P0 BRA `(.L_x_84) ;  /* 0x0000000000580947 */ /* 0x000fea0003800000 */
[----:B------:R-:W1:Y:S02]  /*4410*/  LDS R0, [UR8+0x18] ;  /* 0x00001808ff007984 */ /* 0x000e640008000800 */
[----:B-1----:R-:W-:-:S04]  /*4420*/  LOP3.LUT R0, R0, UR4, RZ, 0xc0, !PT ;  /* 0x0000000400007c12 */ /* 0x002fc8000f8ec0ff */
[----:B------:R-:W-:-:S13]  /*4430*/  ISETP.NE.AND P0, PT, R0, UR4, PT ;  /* 0x0000000400007c0c */ /* 0x000fda000bf05270 */
[----:B------:R-:W-:Y:S05]  /*4440*/  @P0 BRA `(.L_x_85) ;  /* 0x00000000003c0947 */ /* 0x000fea0003800000 */
[----:B------:R-:W1:Y:S01]  /*4450*/  S2R R2, SR_LANEID ;  /* 0x0000000000027919 */ /* 0x000e620000000000 */
[----:B------:R-:W-:-:S06]  /*4460*/  ULOP3.LUT UR5, URZ, UR5, URZ, 0x33, !UPT ;  /* 0x00000005ff057292 */ /* 0x000fcc000f8e33ff */
[----:B------:R-:W-:-:S04]  /*4470*/  IMAD.U32 R0, RZ, RZ, UR5 ;  /* 0x00000005ff007e24 */ /* 0x000fc8000f8e00ff */
[----:B------:R2:W4:Y:S02]  /*4480*/  REDUX UR7, R0 ;  /* 0x00000000000773c4 */ /* 0x0005240000000000 */
[----:B------:R1:W-:Y:S01]  /*4490*/  UTCATOMSWS.AND URZ, UR5 ;  /* 0x0000000500ff79e3 */ /* 0x0003e20008000000 */
[----:B--2---:R-:W-:Y:S01]  /*44a0*/  LOP3.LUT R0, RZ, UR4, RZ, 0x33, !PT ;  /* 0x00000004ff007c12 */ /* 0x004fe2000f8e33ff */
[----:B------:R-:W-:Y:S02]  /*44b0*/  VOTEU.ANY UR4, UPT, PT ;  /* 0x0000000000047886 */ /* 0x000fe400038e0100 */
[----:B------:R-:W-:Y:S02]  /*44c0*/  UFLO.U32 UR4, UR4 ;  /* 0x00000004000472bd */ /* 0x000fe400080e0000 */
[----:B------:R-:W2:Y:S04]  /*44d0*/  REDUX UR6, R0 ;  /* 0x00000000000673c4 */ /* 0x000ea80000000000 */
[----:B-1----:R-:W-:-:S02]  /*44e0*/  ISETP.EQ.U32.AND P0, PT, R2, UR4, PT ;  /* 0x0000000402007c0c */ /* 0x002fc4000bf02070 */
[----:B----4-:R-:W-:-:S11]  /*44f0*/  MOV R2, UR7 ;  /* 0x0000000700027c02 */ /* 0x010fd60008000f00 */
[----:B------:R1:W-:Y:S01]  /*4500*/  @P0 ATOMS.AND RZ, [UR8+0x14], R2 ;  /* 0x00001402ffff098c */ /* 0x0003e2000a800008 */
[----:B--2---:R-:W-:-:S05]  /*4510*/  IMAD.U32 R0, RZ, RZ, UR6 ;  /* 0x00000006ff007e24 */ /* 0x004fca000f8e00ff */
[----:B------:R1:W-:Y:S01]  /*4520*/  @P0 ATOMS.AND RZ, [UR8+0x18], R0 ;  /* 0x00001800ffff098c */ /* 0x0003e2000a800008 */
[----:B------:R-:W-:Y:S05]  /*4530*/  BRA `(.L_x_86) ;  /* 0x0000000000147947 */ /* 0x000fea0003800000 */
.L_x_85:
[----:B------:R-:W-:Y:S02]  /*4540*/  MOV R2, 0x4560 ;  /* 0x0000456000027802 */ /* 0x000fe40000000f00 */
[----:B---3-5:R-:W-:Y:S05]  /*4550*/  CALL.REL.NOINC `($__internal_0_$__cuda_sm10x_tcgen05_guardrail_trap_col_being_dealloced_not_returned_by_alloc) ;  /* 0x0000005800307944 */ /* 0x028fea0003c00000 */
[----:B------:R-:W-:Y:S05]  /*4560*/  BRA `(.L_x_86) ;  /* 0x0000000000087947 */ /* 0x000fea0003800000 */
.L_x_84:
[----:B------:R-:W-:Y:S02]  /*4570*/  MOV R2, 0x4590 ;  /* 0x0000459000027802 */ /* 0x000fe40000000f00 */
[----:B---3-5:R-:W-:Y:S05]  /*4580*/  CALL.REL.NOINC `($__internal_2_$__cuda_sm10x_tcgen05_guardrail_trap_unallocated_columns_being_dealloced) ;  /* 0x00000058003c7944 */ /* 0x028fea0003c00000 */
.L_x_86:
[----:B------:R-:W-:Y:S01]  /*4590*/  NOP ;  /* 0x0000000000007918 */ /* 0x000fe20000000000 */
[----:B------:R-:W-:Y:S05]  /*45a0*/  EXIT ;  /* 0x000000000000794d */ /* 0x000fea0003800000 */
.L_x_57:
[----:B------:R-:W-:-:S09]  /*45b0*/  UISETP.NE.OR UP0, UPT, UR18, 0x3, !UP4 ;  /* 0x000000031200788c */ /* 0x000fd2000e705670 */
[----:B------:R-:W-:Y:S05]  /*45c0*/  BRA.U UP0, `(.L_x_87) ;  /* 0x0000001100e87547 */ /* 0x000fea000b800000 */
[----:B------:R-:W2:Y:S01]  /*45d0*/  LDCU.64 UR4, c[0x0][0x888] ;  /* 0x00011100ff0477ac */ /* 0x000ea20008000a00 */
[----:B------:R-:W3:Y:S01]  /*45e0*/  LDC.64 R12, c[0x0][0x348] ;  /* 0x0000d200ff0c7b82 */ /* 0x000ee20000000a00 */
[----:B------:R-:W-:Y:S02]  /*45f0*/  HFMA2 R9, -RZ, RZ, 0, 0 ;  /* 0x00000000ff097431 */ /* 0x000fe400000001ff */
[----:B------:R-:W-:Y:S01]  /*4600*/  IMAD.MOV.U32 R11, RZ, RZ, 0x1 ;  /* 0x00000001ff0b7424 */ /* 0x000fe200078e00ff */
[----:B------:R-:W4:Y:S01]  /*4610*/  LDCU UR46, c[0x0][0x370] ;  /* 0x00006e00ff2e77ac */ /* 0x000f220008000800 */
[----:B------:R-:W-:Y:S01]  /*4620*/  IMAD.MOV.U32 R10, RZ, RZ, RZ ;  /* 0x000000ffff0a7224 */ /* 0x000fe200078e00ff */
[----:B------:R-:W-:Y:S01]  /*4630*/  MOV R3, 0x1000 ;  /* 0x0000100000037802 */ /* 0x000fe20000000f00 */
[----:B------:R-:W4:Y:S01]  /*4640*/  LDCU.128 UR48, c[0x0][0xb10] ;  /* 0x00016200ff3077ac */ /* 0x000f220008000c00 */
[----:B------:R-:W1:Y:S01]  /*4650*/  LDCU UR37, c[0x0][0x374] ;  /* 0x00006e80ff2577ac */ /* 0x000e620008000800 */
[----:B------:R-:W1:Y:S01]  /*4660*/  LDCU.64 UR38, c[0x0][0x890] ;  /* 0x00011200ff2677ac */ /* 0x000e620008000a00 */
[----:B--2---:R-:W-:Y:S01]  /*4670*/  UISETP.NE.U32.AND UP0, UPT, UR4, URZ, UPT ;  /* 0x000000ff0400728c */ /* 0x004fe2000bf05070 */
[----:B------:R-:W2:Y:S01]  /*4680*/  LDCU UR15, c[0x0][0xb0c] ;  /* 0x00016180ff0f77ac */ /* 0x000ea20008000800 */
[----:B------:R-:W3:Y:S01]  /*4690*/  LDCU UR56, c[0x0][0xb20] ;  /* 0x00016400ff3877ac */ /* 0x000ee20008000800 */
[----:B------:R-:W3:Y:S01]  /*46a0*/  LDCU UR4, c[0x0][0xb30] ;  /* 0x00016600ff0477ac */ /* 0x000ee20008000800 */
[----:B------:R-:W-:Y:S01]  /*46b0*/  UMOV UR21, 0x400 ;  /* 0x0000040000157882 */ /* 0x000fe20000000000 */
[----:B----4-:R-:W-:-:S02]  /*46c0*/  UIMAD.WIDE.U32 UR6, UR46, UR48, URZ ;  /* 0x000000302e0672a5 */ /* 0x010fc4000f8e00ff */
[----:B-1----:R-:W-:Y:S02]  /*46d0*/  UIMAD.WIDE.U32 UR8, UR37, UR51, URZ ;  /* 0x00000033250872a5 */ /* 0x002fe4000f8e00ff */
[----:B------:R-:W-:Y:S02]  /*46e0*/  ULEA UR21, UR47, UR21, 0x18 ;  /* 0x000000152f157291 */ /* 0x000fe4000f8ec0ff */
[----:B------:R-:W-:Y:S02]  /*46f0*/  UISETP.NE.AND.EX UP6, UPT, UR5, URZ, UPT, UP0 ;  /* 0x000000ff0500728c */ /* 0x000fe4000bfc5300 */
[----:B------:R-:W-:Y:S02]  /*4700*/  UISETP.NE.AND UP0, UPT, UR45, 0x1, UPT ;  /* 0x000000012d00788c */ /* 0x000fe4000bf05270 */
[----:B------:R-:W-:Y:S02]  /*4710*/  UISETP.NE.U32.AND UP0, UPT, UR38, URZ, UPT ;  /* 0x000000ff2600728c */ /* 0x000fe4000bf05070 */
[----:B------:R-:W-:Y:S01]  /*4720*/  UIADD3 UR52, UPT, UPT, UR21, 0x78, URZ ;  /* 0x0000007815347890 */ /* 0x000fe2000fffe0ff */
[----:B------:R-:W-:Y:S01]  /*4730*/  UMOV UR6, UR7 ;  /* 0x0000000700067c82 */ /* 0x000fe20008000000 */
[----:B------:R-:W-:Y:S01]  /*4740*/  UMOV UR53, UR9 ;  /* 0x0000000900357c82 */ /* 0x000fe20008000000 */
[----:B------:R-:W-:-:S02]  /*4750*/  UISETP.GE.AND UP2, UPT, UR45, 0x1, UPT ;  /* 0x000000012d00788c */ /* 0x000fc4000bf46270 */
[----:B------:R-:W-:Y:S02]  /*4760*/  UISETP.NE.AND.EX UP5, UPT, UR39, URZ, UPT, UP0 ;  /* 0x000000ff2700728c */ /* 0x000fe4000bfa5300 */
[----:B------:R-:W-:Y:S01]  /*4770*/  UPLOP3.LUT UP3, UPT, UPT, UPT, UPT, 0x40, 0x4 ;  /* 0x000000000004789c */ /* 0x000fe20003f6e870 */
[----:B------:R-:W1:Y:S01]  /*4780*/  LDCU.64 UR22, c[0x0][0xb28] ;  /* 0x00016500ff1677ac */ /* 0x000e620008000a00 */
[----:B--2---:R-:W-:Y:S02]  /*4790*/  UISETP.NE.AND UP2, UPT, UR15, 0x1, UPT ;  /* 0x000000010f00788c */ /* 0x004fe4000bf45270 */
[----:B------:R-:W-:Y:S02]  /*47a0*/  UIADD3 UR41, UPT, UPT, UR21, 0x60, URZ ;  /* 0x0000006015297890 */ /* 0x000fe4000fffe0ff */
[----:B------:R-:W-:Y:S02]  /*47b0*/  UIADD3 UR33, UPT, UPT, UR21, 0x68, URZ ;  /* 0x0000006815217890 */ /* 0x000fe4000fffe0ff */
[----:B------:R-:W-:-:S02]  /*47c0*/  UIADD3 UR25, UPT, UPT, UR21, 0x70, URZ ;  /* 0x0000007015197890 */ /* 0x000fc4000fffe0ff */
[----:B------:R-:W-:Y:S02]  /*47d0*/  UPRMT UR52, UR47, 0x654, UR52 ;  /* 0x000006542f347896 */ /* 0x000fe40008000034 */
[----:B------:R-:W-:Y:S02]  /*47e0*/  USHF.R.U32.HI UR54, URZ, UR49, UR6 ;  /* 0x00000031ff367299 */ /* 0x000fe40008011606 */
[----:B---3--:R-:W-:Y:S02]  /*47f0*/  USHF.R.U32.HI UR53, URZ, UR56, UR53 ;  /* 0x00000038ff357299 */ /* 0x008fe40008011635 */
[----:B------:R-:W-:Y:S02]  /*4800*/  UISETP.NE.AND UP0, UPT, UR50, 0x1, UPT ;  /* 0x000000013200788c */ /* 0x000fe4000bf05270 */
[----:B------:R-:W-:-:S11]  /*4810*/  UISETP.NE.AND UP4, UPT, UR4, 0x1, UPT ;  /* 0x000000010400788c */ /* 0x000fd6000bf85270 */
.L_x_98:
[C---:B------:R-:W-:Y:S02]  /*4820*/  LEA R8, R10.reuse, UR21, 0x3 ;  /* 0x000000150a087c11 */ /* 0x040fe4000f8e18ff */
[----:B------:R-:W-:Y:S02]  /*4830*/  SHF.L.U32 R0, R9, 0x1f, RZ ;  /* 0x0000001f09007819 */ /* 0x000fe400000006ff */
[----:B------:R-:W-:Y:S02]  /*4840*/  LEA R4, R10, UR21, 0x4 ;  /* 0x000000150a047c11 */ /* 0x000fe4000f8e20ff */
[----:B--2---:R-:W2:Y:S02]  /*4850*/  SYNCS.PHASECHK.TRANS64.TRYWAIT P0, [R8+URZ+0xb0], R0 ;  /* 0x0000b000080075a7 */ /* 0x004ea400080011ff */
[----:B--2---:R-:W-:Y:S05]  /*4860*/  @!P0 BRA `(.L_x_88) ;  /* 0x00000050001c8947 */ /* 0x004fea0003800000 */
.L_x_185:
[----:B------:R-:W3:Y:S01]  /*4870*/  LDS.128 R4, [R4+0x140] ;  /* 0x0001400004047984 */ /* 0x000ee20000000c00 */
[----:B------:R-:W-:Y:S01]  /*4880*/  UISETP.GE.AND UP0, UPT, UR45, 0x1, UPT ;  /* 0x000000012d00788c */ /* 0x000fe2000bf06270 */
[----:B------:R-:W-:Y:S01]  /*4890*/  @!PT LDS RZ, [RZ] ;  /* 0x00000000fffff984 */ /* 0x000fe20000000800 */
[----:B------:R-:W-:Y:S01]  /*48a0*/  @!PT LDS RZ, [RZ] ;  /* 0x00000000fffff984 */ /* 0x000fe20000000800 */
[----:B------:R-:W-:Y:S01]  /*48b0*/  @!PT LDS RZ, [RZ] ;  /* 0x00000000fffff984 */ /* 0x000fe20000000800 */
[----:B------:R-:W-:Y:S01]  /*48c0*/  @!PT LDS RZ, [RZ] ;  /* 0x00000000fffff984 */ /* 0x000fe20000000800 */
[----:B------:R4:W-:Y:S06]  /*48d0*/  MEMBAR.ALL.CTA ;  /* 0x0000000000007992 */ /* 0x0009ec0000008000 */
[----:B----4-:R-:W4:Y:S01]  /*48e0*/  FENCE.VIEW.ASYNC.S ;  /* 0x00000000000073c6 */ /* 0x010f220000000000 */
[----:B---3--:R-:W-:Y:S11]  /*48f0*/  LOP3.LUT P0, RZ, R6, 0x1, RZ, 0xc0, !PT ;  /* 0x0000000106ff7812 */ /* 0x008ff6000780c0ff */
[----:B------:R-:W-:Y:S02]  /*4900*/  @!UPT UIADD3 URZ, UPT, UPT, URZ, URZ, URZ ;  /* 0x000000fffffff290 */ /* 0x000fe4000fffe0ff */
[----:B----4-:R-:W-:Y:S01]  /*4910*/  VOTEU.ANY UP2, P0 ;  /* 0x0000000000ff7886 */ /* 0x010fe20000040100 */
[----:B------:R-:W-:Y:S11]  /*4920*/  PLOP3.LUT P0, PT, PT, PT, UP2, 0x80, 0x8 ;  /* 0x000000000008781c */ /* 0x000ff60003f0f028 */
[----:B------:R-:W-:Y:S02]  /*4930*/  @!UPT UIADD3 URZ, UPT, UPT, URZ, URZ, URZ ;  /* 0x000000fffffff290 */ /* 0x000fe4000fffe0ff */
[----:B--2---:R-:W-:Y:S02]  /*4940*/  @P0 SHF.R.U32.HI R0, RZ, 0x10, R5 ;  /* 0x00000010ff000819 */ /* 0x004fe40000011605 */
[----:B------:R-:W-:Y:S02]  /*4950*/  @P0 MOV R2, R4 ;  /* 0x0000000400020202 */ /* 0x000fe40000000f00 */
[----:B------:R-:W-:Y:S01]  /*4960*/  @P0 R2UR UR4, R0 ;  /* 0x00000000000402ca */ /* 0x000fe200000e0000 */
[----:B------:R-:W-:Y:S01]  /*4970*/  VIADD R0, R8, 0xc0 ;  /* 0x000000c008007836 */ /* 0x000fe20000000000 */
[----:B------:R-:W-:Y:S02]  /*4980*/  @P0 LOP3.LUT R4, R5, 0xffff, RZ, 0xc0, !PT ;  /* 0x0000ffff05040812 */ /* 0x000fe400078ec0ff */
[----:B------:R-:W-:Y:S02]  /*4990*/  @P0 R2UR UR6, R2 ;  /* 0x00000000020602ca */ /* 0x000fe400000e0000 */
[----:B------:R-:W-:Y:S02]  /*49a0*/  PRMT R0, RZ, 0x654, R0 ;  /* 0x00000654ff007816 */ /* 0x000fe40000000000 */
[----:B------:R-:W-:Y:S02]  /*49b0*/  @P0 R2UR UR5, R4 ;  /* 0x00000000040502ca */ /* 0x000fe400000e0000 */
[----:B------:R2:W-:Y:S03]  /*49c0*/  SYNCS.ARRIVE.TRANS64.RED.A1T0 RZ, [R0+URZ], RZ ;  /* 0x000000ff00ff79a7 */ /* 0x0005e600081004ff */
[----:B------:R-:W-:Y:S04]  /*49d0*/  @UP2 UMOV UR29, UR4 ;  /* 0x00000004001d2c82 */ /* 0x000fe80008000000 */
[----:B------:R-:W-:Y:S04]  /*49e0*/  @UP2 UMOV UR14, UR6 ;  /* 0x00000006000e2c82 */ /* 0x000fe80008000000 */
[----:B------:R-:W-:Y:S01]  /*49f0*/  @UP2 UMOV UR13, UR5 ;  /* 0x00000005000d2c82 */ /* 0x000fe20008000000 */
[----:B------:R-:W-:Y:S05]  /*4a00*/  BRA.U !UP0, `(.L_x_89) ;  /* 0x0000000108c07547 */ /* 0x000fea000b800000 */
[----:B------:R-:W-:Y:S02]  /*4a10*/  UIMAD.WIDE.U32 UR16, UR13, UR51, URZ ;  /* 0x000000330d1072a5 */ /* 0x000fe4000f8e00ff */
[----:B------:R-:W-:Y:S02]  /*4a20*/  UP2UR UR20, UPR, URZ, 0x4 ;  /* 0x00000004ff147883 */ /* 0x000fe40008000000 */
[----:B------:R-:W-:Y:S02]  /*4a30*/  UISETP.NE.AND UP2, UPT, UR50, 0x1, UPT ;  /* 0x000000013200788c */ /* 0x000fe4000bf45270 */
[----:B------:R-:W-:Y:S02]  /*4a40*/  UIMAD.WIDE.U32 UR18, UR14, UR48, URZ ;  /* 0x000000300e1272a5 */ /* 0x000fe4000f8e00ff */
[----:B------:R-:W-:Y:S02]  /*4a50*/  USEL UR4, UR37, UR53, !UP2 ;  /* 0x0000003525047287 */ /* 0x000fe4000d000000 */
[----:B------:R-:W-:Y:S02]  /*4a60*/  UISETP.NE.AND UP0, UPT, UR15, 0x1, UPT ;  /* 0x000000010f00788c */ /* 0x000fe4000bf05270 */
[----:B------:R-:W-:Y:S02]  /*4a70*/  UP2UR UR24, UPR, URZ, 0x2 ;  /* 0x00000002ff187883 */ /* 0x000fe40008000000 */
[----:B------:R-:W-:Y:S02]  /*4a80*/  UISETP.NE.AND UP1, UPT, UR45, 0x1, UPT ;  /* 0x000000012d00788c */ /* 0x000fe4000bf25270 */
[----:B-1----:R-:W-:Y:S02]  /*4a90*/  UIMAD.WIDE.U32 UR8, UR4, UR22, URZ ;  /* 0x00000016040872a5 */ /* 0x002fe4000f8e00ff */
[----:B------:R-:W-:Y:S01]  /*4aa0*/  USEL UR7, UR46, UR54, !UP0 ;  /* 0x000000362e077287 */ /* 0x000fe2000c000000 */
[----:B------:R-:W-:Y:S02]  /*4ab0*/  UMOV UR5, UR17 ;  /* 0x0000001100057c82 */ /* 0x000fe40008000000 */
[----:B------:R-:W-:Y:S02]  /*4ac0*/  USHF.R.U32.HI UR6, URZ, UR56, UR5 ;  /* 0x00000038ff067299 */ /* 0x000fe40008011605 */
[----:B------:R-:W-:Y:S02]  /*4ad0*/  UIMAD.WIDE.U32 UR10, UR7, UR22, URZ ;  /* 0x00000016070a72a5 */ /* 0x000fe4000f8e00ff */
[----:B------:R-:W-:Y:S02]  /*4ae0*/  USEL UR6, UR13, UR6, !UP2 ;  /* 0x000000060d067287 */ /* 0x000fe4000d000000 */
[----:B------:R-:W-:Y:S01]  /*4af0*/  UISETP.NE.AND UP2, UPT, UR20, URZ, UPT ;  /* 0x000000ff1400728c */ /* 0x000fe2000bf45270 */
[----:B------:R-:W-:Y:S02]  /*4b00*/  UMOV UR5, UR19 ;  /* 0x0000001300057c82 */ /* 0x000fe40008000000 */
[----:B------:R-:W-:Y:S03]  /*4b10*/  USHF.R.U32.HI UR12, URZ, UR49, UR5 ;  /* 0x00000031ff0c7299 */ /* 0x000fe60008011605 */
[----:B------:R-:W-:Y:S02]  /*4b20*/  UMOV UR5, UR9 ;  /* 0x0000000900057c82 */ /* 0x000fe40008000000 */
[----:B------:R-:W-:Y:S03]  /*4b30*/  @UP1 USHF.R.U32.HI UR4, URZ, UR23, UR5 ;  /* 0x00000017ff041299 */ /* 0x000fe60008011605 */
[----:B------:R-:W-:Y:S01]  /*4b40*/  UMOV UR5, UR11 ;  /* 0x0000000b00057c82 */ /* 0x000fe20008000000 */
[----:B------:R-:W-:Y:S02]  /*4b50*/  UIMAD UR4, UR45, UR4, URZ ;  /* 0x000000042d0472a4 */ /* 0x000fe4000f8e02ff */
[----:B------:R-:W-:Y:S02]  /*4b60*/  @UP1 USHF.R.U32.HI UR7, URZ, UR23, UR5 ;  /* 0x00000017ff071299 */ /* 0x000fe40008011605 */
[----:B------:R-:W-:Y:S02]  /*4b70*/  USEL UR5, UR14, UR12, !UP0 ;  /* 0x0000000c0e057287 */ /* 0x000fe4000c000000 */
[----:B------:R-:W-:Y:S02]  /*4b80*/  UIMAD.WIDE.U32 UR10, UR6, UR22, URZ ;  /* 0x00000016060a72a5 */ /* 0x000fe4000f8e00ff */
[----:B------:R-:W-:Y:S02]  /*4b90*/  UIMAD UR8, UR45, UR7, URZ ;  /* 0x000000072d0872a4 */ /* 0x000fe4000f8e02ff */
[----:B------:R-:W-:Y:S03]  /*4ba0*/  UISETP.GE.AND UP0, UPT, UR6, UR4, UPT ;  /* 0x000000040600728c */ /* 0x000fe6000bf06270 */
[----:B------:R-:W-:Y:S01]  /*4bb0*/  UMOV UR4, UR11 ;  /* 0x0000000b00047c82 */ /* 0x000fe20008000000 */
[----:B------:R-:W-:Y:S02]  /*4bc0*/  UISETP.GE.OR UP0, UPT, UR5, UR8, UP0 ;  /* 0x000000080500728c */ /* 0x000fe40008706670 */
[----:B------:R-:W-:Y:S02]  /*4bd0*/  USHF.R.U32.HI UR4, URZ, UR23, UR4 ;  /* 0x00000017ff047299 */ /* 0x000fe40008011604 */
[----:B------:R-:W-:Y:S02]  /*4be0*/  UIMAD.WIDE.U32 UR8, UR5, UR22, URZ ;  /* 0x00000016050872a5 */ /* 0x000fe4000f8e00ff */
[----:B------:R-:W-:Y:S04]  /*4bf0*/  USEL UR10, UR6, UR4, !UP1 ;  /* 0x00000004060a7287 */ /* 0x000fe8000c800000 */
[----:B------:R-:W-:Y:S01]  /*4c00*/  UIADD3 UR11, UPT, UPT, -UR10, URZ, URZ ;  /* 0x000000ff0a0b7290 */ /* 0x000fe2000fffe1ff */
[----:B------:R-:W-:Y:S02]  /*4c10*/  @!UP0 UMOV UR4, UR9 ;  /* 0x0000000900048c82 */ /* 0x000fe40008000000 */
[----:B------:R-:W-:Y:S02]  /*4c20*/  @!UP0 USHF.R.U32.HI UR4, URZ, UR23, UR4 ;  /* 0x00000017ff048299 */ /* 0x000fe40008011604 */
[----:B------:R-:W-:Y:S02]  /*4c30*/  UIMAD UR8, UR45, UR11, UR6 ;  /* 0x0000000b2d0872a4 */ /* 0x000fe4000f8e0206 */
[----:B------:R-:W-:Y:S02]  /*4c40*/  @!UP0 USEL UR4, UR5, UR4, !UP1 ;  /* 0x0000000405048287 */ /* 0x000fe4000c800000 */
[----:B------:R-:W-:Y:S02]  /*4c50*/  UISETP.NE.AND UP1, UPT, UR24, URZ, UPT ;  /* 0x000000ff1800728c */ /* 0x000fe4000bf25270 */
[----:B------:R-:W-:Y:S02]  /*4c60*/  @!UP0 UIMAD UR7, UR7, UR8, UR4 ;  /* 0x00000008070782a4 */ /* 0x000fe4000f8e0204 */
[----:B------:R-:W-:Y:S02]  /*4c70*/  @!UP0 UIADD3 UR9, UPT, UPT, UR10, -UR4, URZ ;  /* 0x800000040a098290 */ /* 0x000fe4000fffe0ff */
[----:B------:R-:W-:Y:S02]  /*4c80*/  UIADD3 UR8, UPT, UPT, -UR6, URZ, URZ ;  /* 0x000000ff06087290 */ /* 0x000fe4000fffe1ff */
[----:B------:R-:W-:Y:S02]  /*4c90*/  UIADD3 UR4, UPT, UPT, -UR5, URZ, URZ ;  /* 0x000000ff05047290 */ /* 0x000fe4000fffe1ff */
[----:B------:R-:W-:Y:S03]  /*4ca0*/  @!UP0 UIMAD UR6, UR9, UR45, UR5 ;  /* 0x0000002d090682a4 */ /* 0x000fe6000f8e0205 */
[----:B------:R-:W-:Y:S01]  /*4cb0*/  @!UP0 UMOV UR5, UR7 ;  /* 0x0000000700058c82 */ /* 0x000fe20008000000 */
[----:B------:R-:W-:Y:S02]  /*4cc0*/  UIMAD UR7, UR15, UR4, UR14 ;  /* 0x000000040f0772a4 */ /* 0x000fe4000f8e020e */
[----:B------:R-:W-:Y:S02]  /*4cd0*/  UIMAD UR4, UR50, UR8, UR13 ;  /* 0x00000008320472a4 */ /* 0x000fe4000f8e020d */
[----:B------:R-:W-:Y:S02]  /*4ce0*/  UIMAD UR14, UR5, UR15, UR7 ;  /* 0x0000000f050e72a4 */ /* 0x000fe4000f8e0207 */
[----:B------:R-:W-:Y:S11]  /*4cf0*/  UIMAD UR13, UR6, UR50, UR4 ;  /* 0x00000032060d72a4 */ /* 0x000ff6000f8e0204 */
[----:B------:R-:W-:Y:S01]  /*4d00*/  @!UPT UIADD3 URZ, UPT, UPT, URZ, URZ, URZ ;  /* 0x000000fffffff290 */ /* 0x000fe2000fffe0ff */
.L_x_89:
[----:B------:R-:W3:Y:S01]  /*4d10*/  @!UP4 LDCU.128 UR8, c[0x0][0xb10] ;  /* 0x00016200ff08c7ac */ /* 0x000ee20008000c00 */
[----:B------:R-:W-:Y:S02]  /*4d20*/  ISETP.NE.U32.AND P0, PT, RZ, UR38, PT ;  /* 0x00000026ff007c0c */ /* 0x000fe4000bf05070 */
[----:B------:R-:W-:Y:S02]  /*4d30*/  SHF.L.U32 R4, R11, 0x1f, RZ ;  /* 0x0000001f0b047819 */ /* 0x000fe400000006ff */
[----:B------:R-:W-:Y:S01]  /*4d40*/  ISETP.NE.AND.EX P0, PT, RZ, UR39, PT, P0 ;  /* 0x00000027ff007c0c */ /* 0x000fe2000bf05300 */
[----:B------:R-:W4:Y:S01]  /*4d50*/  @!UP4 LDCU UR5, c[0x0][0xb0c] ;  /* 0x00016180ff05c7ac */ /* 0x000f220008000800 */
[----:B------:R-:W-:Y:S02]  /*4d60*/  USHF.L.U32 UR42, UR30, 0x7, URZ ;  /* 0x000000071e2a7899 */ /* 0x000fe400080006ff */
[----:B------:R-:W-:Y:S02]  /*4d70*/  USHF.L.U32 UR43, UR31, 0x6, URZ ;  /* 0x000000061f2b7899 */ /* 0x000fe400080006ff */
[----:B---3--:R-:W-:Y:S07]  /*4d80*/  UIMAD.WIDE.U32 UR6, UR14, UR8, URZ ;  /* 0x000000080e0672a5 */ /* 0x008fee000f8e00ff */
[----:B------:R-:W-:Y:S01]  /*4d90*/  @!UP4 UMOV UR4, UR7 ;  /* 0x000000070004cc82 */ /* 0x000fe20008000000 */
[----:B----4-:R-:W-:Y:S02]  /*4da0*/  @!UP4 UISETP.NE.AND UP0, UPT, UR5, 0x1, UPT ;  /* 0x000000010500c88c */ /* 0x010fe4000bf05270 */
[----:B------:R-:W-:Y:S02]  /*4db0*/  @!UP4 USHF.R.U32.HI UR4, URZ, UR9, UR4 ;  /* 0x00000009ff04c299 */ /* 0x000fe40008011604 */
[----:B------:R-:W-:Y:S02]  /*4dc0*/  UIMAD.WIDE.U32 UR6, UR13, UR11, URZ ;  /* 0x0000000b0d0672a5 */ /* 0x000fe4000f8e00ff */
[----:B------:R-:W-:Y:S02]  /*4dd0*/  @!UP4 USEL UR8, UR14, UR4, !UP0 ;  /* 0x000000040e08c287 */ /* 0x000fe4000c000000 */
[----:B------:R-:W-:Y:S03]  /*4de0*/  @!UP4 UISETP.NE.AND UP0, UPT, UR10, 0x1, UPT ;  /* 0x000000010a00c88c */ /* 0x000fe6000bf05270 */
[----:B------:R-:W-:Y:S02]  /*4df0*/  @!UP4 UMOV UR6, UR7 ;  /* 0x000000070006cc82 */ /* 0x000fe40008000000 */
[----:B------:R-:W3:Y:S02]  /*4e00*/  @!UP4 LDCU UR4, c[0x0][0xb20] ;  /* 0x00016400ff04c7ac */ /* 0x000ee40008000800 */
[----:B---3--:R-:W-:Y:S04]  /*4e10*/  @!UP4 USHF.R.U32.HI UR6, URZ, UR4, UR6 ;  /* 0x00000004ff06c299 */ /* 0x008fe80008011606 */
[----:B------:R-:W-:Y:S04]  /*4e20*/  @!UP4 USEL UR6, UR13, UR6, !UP0 ;  /* 0x000000060d06c287 */ /* 0x000fe8000c000000 */
[----:B------:R-:W-:Y:S02]  /*4e30*/  @!UP4 UIADD3 UR4, UPT, UPT, -UR8, UR6, URZ ;  /* 0x000000060804c290 */ /* 0x000fe4000fffe1ff */
[----:B------:R-:W-:Y:S02]  /*4e40*/  @!UP4 UIADD3 UR6, UPT, UPT, UR8, -UR6, URZ ;  /* 0x800000060806c290 */ /* 0x000fe4000fffe0ff */
[----:B------:R-:W-:Y:S02]  /*4e50*/  @!UP4 UIMAD UR14, UR4, UR5, UR14 ;  /* 0x00000005040ec2a4 */ /* 0x000fe4000f8e020e */
[----:B------:R-:W-:Y:S01]  /*4e60*/  @!UP4 UIMAD UR13, UR6, UR10, UR13 ;  /* 0x0000000a060dc2a4 */ /* 0x000fe2000f8e020d */
[----:B------:R-:W-:Y:S11]  /*4e70*/  BRA.U UP3, `(.L_x_90) ;  /* 0x0000000103107547 */ /* 0x000ff6000b800000 */
[----:B------:R-:W-:Y:S04]  /*4e80*/  MOV R2, UR55 ;  /* 0x0000003700027c02 */ /* 0x000fe80008000f00 */
[----:B------:R-:W-:Y:S04]  /*4e90*/  SHF.L.U32 R2, R2, 0x1f, RZ ;  /* 0x0000001f02027819 */ /* 0x000fe800000006ff */
[----:B------:R-:W3:Y:S02]  /*4ea0*/  SYNCS.PHASECHK.TRANS64.TRYWAIT P1, [UR21+0xa8], R2 ;  /* 0x0000a802ff0075a7 */ /* 0x000ee40008021115 */
[----:B---3--:R-:W-:Y:S05]  /*4eb0*/  @!P1 BRA `(.L_x_91) ;  /* 0x00000048009c9947 */ /* 0x008fea0003800000 */
.L_x_90:
[----:B------:R-:W-:Y:S05]  /*4ec0*/  BRA.U !UP5, `(.L_x_92) ;  /* 0x000000010d387547 */ /* 0x000fea000b800000 */
[----:B------:R-:W-:Y:S01]  /*4ed0*/  UPLOP3.LUT UP1, UPT, UPT, UPT, UP6, 0x80, 0x8 ;  /* 0x000000000008789c */ /* 0x000fe20003f2f060 */
[----:B--2---:R-:W-:Y:S01]  /*4ee0*/  HFMA2 R0, -RZ, RZ, 0, 5.9604644775390625e-08 ;  /* 0x00000001ff007431 */ /* 0x004fe200000001ff */
[----:B------:R-:W2:Y:S01]  /*4ef0*/  LDCU.64 UR8, c[0x0][0x358] ;  /* 0x00006b00ff0877ac */ /* 0x000ea20008000a00 */
[----:B------:R-:W-:Y:S03]  /*4f00*/  IMAD.MOV.U32 R46, RZ, RZ, 0x1 ;  /* 0x00000001ff2e7424 */ /* 0x000fe600078e00ff */
[----:B------:R-:W-:Y:S05]  /*4f10*/  PLOP3.LUT P1, PT, PT, PT, UP1, 0x80, 0x8 ;  /* 0x000000000008781c */ /* 0x000fea0003f2f018 */
[----:B------:R-:W3:Y:S01]  /*4f20*/  @UP1 LDCU.64 UR4, c[0x0][0x888] ;  /* 0x00011100ff0417ac */ /* 0x000ee20008000a00 */
[----:B------:R-:W-:Y:S07]  /*4f30*/  @UP1 UIMAD UR6, UR36, UR38, URZ ;  /* 0x00000026240612a4 */ /* 0x000fee000f8e02ff */
[----:B------:R-:W-:Y:S01]  /*4f40*/  @!P1 PRMT R46, R0, 0x7610, R46 ;  /* 0x00007610002e9816 */ /* 0x000fe2000000002e */
[----:B---3--:R-:W-:Y:S06]  /*4f50*/  @UP1 UIMAD.WIDE UR4, UR6, 0x4, UR4 ;  /* 0x00000004060418a5 */ /* 0x008fec000f8e0204 */
[----:B------:R-:W-:Y:S01]  /*4f60*/  IMAD.U32 R6, RZ, RZ, UR4 ;  /* 0x00000004ff067e24 */ /* 0x000fe2000f8e00ff */
[----:B------:R-:W-:Y:S04]  /*4f70*/  MOV R7, UR5 ;  /* 0x0000000500077c02 */ /* 0x000fe80008000f00 */
[----:B------:R-:W3:Y:S01]  /*4f80*/  @!UP1 LDCU UR4, c[0x0][0x880] ;  /* 0x00011000ff0497ac */ /* 0x000ee20008000800 */
[----:B--2--5:R4:W5:Y:S02]  /*4f90*/  @P1 LDG.E R27, desc[UR8][R6.64] ;  /* 0x00000008061b1981 */ /* 0x024964000c1e1900 */
[----:B---34-:R-:W-:Y:S07]  /*4fa0*/  @!P1 IMAD.U32 R27, RZ, RZ, UR4 ;  /* 0x00000004ff1b9e24 */ /* 0x018fee000f8e00ff */
.L_x_92:
[----:B-----5:R-:W-:Y:S01]  /*4fb0*/  @!P0 FSETP.EQ.AND P2, PT, R27, RZ, PT ;  /* 0x000000ff1b00820b */ /* 0x020fe20003f42000 */
[----:B------:R-:W-:Y:S01]  /*4fc0*/  @!UPT UIADD3 URZ, UPT, UPT, URZ, URZ, URZ ;  /* 0x000000fffffff290 */ /* 0x000fe2000fffe0ff */
[----:B------:R-:W-:Y:S11]  /*4fd0*/  @!P0 BRA `(.L_x_93) ;  /* 0x0000000000148947 */ /* 0x000ff60003800000 */
[----:B------:R-:W-:Y:S02]  /*4fe0*/  LOP3.LUT P0, RZ, R46, 0xff, RZ, 0xc0, !PT ;  /* 0x000000ff2eff7812 */ /* 0x000fe4000780c0ff */
[----:B------:R-:W-:Y:S04]  /*4ff0*/  PLOP3.LUT P2, PT, PT, PT, UP1, 0x80, 0x8 ;  /* 0x000000000008781c */ /* 0x000fe80003f4f018 */
[----:B------:R-:W-:Y:S07]  /*5000*/  PLOP3.LUT P2, PT, P2, PT, PT, 0x8, 0x80 ;  /* 0x000000000080781c */ /* 0x000fee000174e170 */
[----:B------:R-:W-:Y:S11]  /*5010*/  @P0 FSETP.EQ.AND P2, PT, R27, RZ, PT ;  /* 0x000000ff1b00020b */ /* 0x000ff60003f42000 */
[----:B------:R-:W-:Y:S02]  /*5020*/  @!UPT UIADD3 URZ, UPT, UPT, URZ, URZ, URZ ;  /* 0x000000fffffff290 */ /* 0x000fe4000fffe0ff */
.L_x_93:
[----:B------:R-:W3:Y:S01]  /*5030*/  SYNCS.PHASECHK.TRANS64.TRYWAIT P0, [UR21+0x80], R4 ;  /* 0x00008004ff0075a7 */ /* 0x000ee20008001115 */
[----:B------:R-:W-:Y:S04]  /*5040*/  ELECT P1, URZ, PT ;  /* 0x0000000000ff782f */ /* 0x000fe80003820000 */
[----:B------:R-:W-:Y:S01]  /*5050*/  PLOP3.LUT P1, PT, P2, P1, PT, 0xf2, 0x2f ;  /* 0x00000000002f781c */ /* 0x000fe20001723e72 */
[----:B------:R-:W-:Y:S01]  /*5060*/  @!UPT UIADD3 URZ, UPT, UPT, URZ, URZ, URZ ;  /* 0x000000fffffff290 */ /* 0x000fe2000fffe0ff */
[----:B---3--:R-:W-:Y:S11]  /*5070*/  @!P0 BRA `(.L_x_94) ;  /* 0x0000004800448947 */ /* 0x008ff60003800000 */
.L_x_188:
[----:B--2---:R-:W-:Y:S01]  /*5080*/  @!P1 IADD3 R2, P0, PT, R12, 0x580, RZ ;  /* 0x000005800c029810 */ /* 0x004fe20007f1e0ff */
[----:B------:R-:W-:Y:S01]  /*5090*/  VOTEU.ALL UP0, P1 ;  /* 0x0000000000ff7886 */ /* 0x000fe20000800000 */
[----:B------:R-:W-:Y:S01]  /*50a0*/  UMOV UR6, 0x0 ;  /* 0x0000000000067882 */ /* 0x000fe20000000000 */
[----:B------:R-:W-:Y:S01]  /*50b0*/  UMOV UR7, 0x10000000 ;  /* 0x1000000000077882 */ /* 0x000fe20000000000 */
[----:B------:R-:W-:Y:S01]  /*50c0*/  @!P1 R2UR UR5, R2 ;  /* 0x00000000020592ca */ /* 0x000fe200000e0000 */
[----:B------:R-:W-:Y:S01]  /*50d0*/  @!P1 IMAD.X R0, RZ, RZ, R13, P0 ;  /* 0x000000ffff009224 */ /* 0x000fe200000e060d */
[----:B------:R-:W-:Y:S02]  /*50e0*/  @!UP0 UIADD3 UR40, UPT, UPT, UR21, 0x200, URZ ;  /* 0x0000020015288890 */ /* 0x000fe4000fffe0ff */
[----:B------:R-:W-:Y:S02]  /*50f0*/  @!UP0 UIADD3 UR10, UPT, UPT, UR42, 0x40, URZ ;  /* 0x000000402a0a8890 */ /* 0x000fe4000fffe0ff */
[----:B------:R-:W-:Y:S01]  /*5100*/  @!P1 R2UR UR4, R0 ;  /* 0x00000000000492ca */ /* 0x000fe200000e0000 */
[----:B------:R-:W-:Y:S01]  /*5110*/  @!UP0 UIADD3 UR8, UPT, UPT, UR21, 0xa00, URZ ;  /* 0x00000a0015088890 */ /* 0x000fe2000fffe0ff */
[----:B------:R-:W-:Y:S01]  /*5120*/  @!P1 IMAD.MOV.U32 R0, RZ, RZ, 0x1000 ;  /* 0x00001000ff009424 */ /* 0x000fe200078e00ff */
[----:B------:R-:W-:Y:S01]  /*5130*/  VOTEU.ALL UP0, P1 ;  /* 0x0000000000ff7886 */ /* 0x000fe20000800000 */
[----:B------:R-:W-:Y:S01]  /*5140*/  UMOV UR44, UR36 ;  /* 0x00000024002c7c82 */ /* 0x000fe20008000000 */
[----:B------:R-:W-:Y:S01]  /*5150*/  UMOV UR9, UR41 ;  /* 0x0000002900097c82 */ /* 0x000fe20008000000 */
[----:B------:R-:W-:Y:S01]  /*5160*/  UMOV UR11, UR43 ;  /* 0x0000002b000b7c82 */ /* 0x000fe20008000000 */
[----:B------:R-:W-:Y:S01]  /*5170*/  IMAD.U32 R6, RZ, RZ, UR5 ;  /* 0x00000005ff067e24 */ /* 0x000fe2000f8e00ff */
[----:B------:R-:W-:Y:S05]  /*5180*/  UMOV UR12, UR36 ;  /* 0x00000024000c7c82 */ /* 0x000fea0008000000 */
[----:B------:R-:W-:Y:S01]  /*5190*/  IMAD.U32 R7, RZ, RZ, UR4 ;  /* 0x00000004ff077e24 */ /* 0x000fe2000f8e00ff */
[----:B------:R-:W-:Y:S04]  /*51a0*/  @!P1 R2UR UR4, R6 ;  /* 0x00000000060492ca */ /* 0x000fe800000e0000 */
[----:B------:R-:W-:Y:S11]  /*51b0*/  @!P1 R2UR UR5, R7 ;  /* 0x00000000070592ca */ /* 0x000ff600000e0000 */
[----:B------:R-:W-:Y:S02]  /*51c0*/  @!UPT UIADD3 URZ, UPT, UPT, URZ, URZ, URZ ;  /* 0x000000fffffff290 */ /* 0x000fe4000fffe0ff */
[----:B------:R-:W-:Y:S01]  /*51d0*/  @!UP0 UTMALDG.3D [UR40], [UR4], desc[UR6] ;  /* 0x00000628040085b4 */ /* 0x000fe20008011000 */
[----:B------:R-:W-:Y:S05]  /*51e0*/  VOTEU.ALL UP0, P1 ;  /* 0x0000000000ff7886 */ /* 0x000fea0000800000 */
[----:B------:R2:W-:Y:S01]  /*51f0*/  @!UP0 UTMALDG.3D [UR8], [UR4], desc[UR6] ;  /* 0x00000608040085b4 */ /* 0x0005e20008011000 */
[----:B------:R3:W-:Y:S01]  /*5200*/  @!P1 SYNCS.ARRIVE.TRANS64.RED.A0TR RZ, [UR21+0x60], R0 ;  /* 0x00006000ffff99a7 */ /* 0x0007e20008300415 */
[----:B--2---:R-:W-:Y:S09]  /*5210*/  UPRMT UR4, UR47, 0x654, UR41 ;  /* 0x000006542f047896 */ /* 0x004ff20008000029 */
[----:B------:R-:W-:Y:S01]  /*5220*/  SYNCS.ARRIVE.TRANS64.RED.A1T0 RZ, [UR4], RZ ;  /* 0x000000ffffff79a7 */ /* 0x000fe20008100404 */
[----:B------:R-:W2:Y:S02]  /*5230*/  SYNCS.PHASECHK.TRANS64.TRYWAIT P0, [UR21+0x88], R4 ;  /* 0x00008804ff0075a7 */ /* 0x000ea40008001115 */
[----:B--23--:R-:W-:Y:S05]  /*5240*/  @!P0 BRA `(.L_x_95) ;  /* 0x0000004400e88947 */ /* 0x00cfea0003800000 */
.L_x_190:
[----:B------:R-:W-:Y:S01]  /*5250*/  @!P1 IADD3 R2, P0, PT, R12, 0x580, RZ ;  /* 0x000005800c029810 */ /* 0x000fe20007f1e0ff */
[----:B------:R-:W-:Y:S01]  /*5260*/  VOTEU.ALL UP0, P1 ;  /* 0x0000000000ff7886 */ /* 0x000fe20000800000 */
[----:B------:R-:W-:Y:S01]  /*5270*/  UMOV UR6, 0x0 ;  /* 0x0000000000067882 */ /* 0x000fe20000000000 */
[----:B------:R-:W-:Y:S01]  /*5280*/  UMOV UR7, 0x10000000 ;  /* 0x1000000000077882 */ /* 0x000fe20000000000 */
[----:B------:R-:W-:Y:S01]  /*5290*/  @!P1 R2UR UR5, R2 ;  /* 0x00000000020592ca */ /* 0x000fe200000e0000 */
[----:B--2---:R-:W-:Y:S01]  /*52a0*/  @!P1 IMAD.X R0, RZ, RZ, R13, P0 ;  /* 0x000000ffff009224 */ /* 0x004fe200000e060d */
[----:B------:R-:W-:Y:S02]  /*52b0*/  @!UP0 UIADD3 UR34, UPT, UPT, UR42, 0x10, URZ ;  /* 0x000000102a228890 */ /* 0x000fe4000fffe0ff */
[----:B------:R-:W-:Y:S02]  /*52c0*/  @!UP0 UIADD3 UR32, UPT, UPT, UR21, 0x1200, URZ ;  /* 0x0000120015208890 */ /* 0x000fe4000fffe0ff */
[----:B------:R-:W-:Y:S01]  /*52d0*/  @!P1 R2UR UR4, R0 ;  /* 0x00000000000492ca */ /* 0x000fe200000e0000 */
[----:B------:R-:W-:Y:S01]  /*52e0*/  @!UP0 UIADD3 UR10, UPT, UPT, UR42, 0x50, URZ ;  /* 0x000000502a0a8890 */ /* 0x000fe2000fffe0ff */
[----:B------:R-:W-:Y:S01]  /*52f0*/  @!P1 IMAD.MOV.U32 R0, RZ, RZ, 0x1000 ;  /* 0x00001000ff009424 */ /* 0x000fe200078e00ff */
[----:B------:R-:W-:Y:S01]  /*5300*/  @!UP0 UIADD3 UR8, UPT, UPT, UR21, 0x1a00, URZ ;  /* 0x00001a0015088890 */ /* 0x000fe2000fffe0ff */
[----:B------:R-:W-:Y:S01]  /*5310*/  VOTEU.ALL UP0, P1 ;  /* 0x0000000000ff7886 */ /* 0x000fe20000800000 */
[----:B------:R-:W-:Y:S02]  /*5320*/  UMOV UR35, UR43 ;  /* 0x0000002b00237c82 */ /* 0x000fe40008000000 */
[----:B------:R-:W-:Y:S01]  /*5330*/  IMAD.U32 R6, RZ, RZ, UR5 ;  /* 0x00000005ff067e24 */ /* 0x000fe2000f8e00ff */
[----:B------:R-:W-:Y:S01]  /*5340*/  UMOV UR9, UR33 ;  /* 0x0000002100097c82 */ /* 0x000fe20008000000 */
[----:B------:R-:W-:Y:S01]  /*5350*/  UMOV UR11, UR43 ;  /* 0x0000002b000b7c82 */ /* 0x000fe20008000000 */
[----:B------:R-:W-:Y:S03]  /*5360*/  UMOV UR12, UR36 ;  /* 0x00000024000c7c82 */ /* 0x000fe60008000000 */
        /* <DEDUP_REMOVED lines=12> */
.L_x_192:
[----:B------:R-:W-:Y:S01]  /*5430*/  @!P1 IADD3 R2, P0, PT, R12, 0x580, RZ ;  /* 0x000005800c029810 */ /* 0x000fe20007f1e0ff */
[----:B------:R-:W-:Y:S01]  /*5440*/  VOTEU.ALL UP0, P1 ;  /* 0x0000000000ff7886 */ /* 0x000fe20000800000 */
[----:B------:R-:W-:Y:S01]  /*5450*/  UMOV UR6, 0x0 ;  /* 0x0000000000067882 */ /* 0x000fe20000000000 */
[----:B------:R-:W-:Y:S01]  /*5460*/  UMOV UR7, 0x10000000 ;  /* 0x1000000000077882 */ /* 0x000fe20000000000 */
[----:B------:R-:W-:Y:S01]  /*5470*/  @!P1 R2UR UR5, R2 ;  /* 0x00000000020592ca */ /* 0x000fe200000e0000 */
[----:B--2---:R-:W-:Y:S01]  /*5480*/  @!P1 IMAD.X R0, RZ, RZ, R13, P0 ;  /* 0x000000ffff009224 */ /* 0x004fe200000e060d */
[----:B------:R-:W-:Y:S01]  /*5490*/  @!UP0 UIADD3 UR26, UPT, UPT, UR42, 0x20, URZ ;  /* 0x000000202a1a8890 */ /* 0x000fe2000fffe0ff */
[----:B------:R-:W-:Y:S01]  /*54a0*/  VIADD R10, R10, 0x1 ;  /* 0x000000010a0a7836 */ /* 0x000fe20000000000 */
        /* <DEDUP_REMOVED lines=10> */
[----:B------:R-:W-:Y:S01]  /*5550*/  UMOV UR11, UR43 ;  /* 0x0000002b000b7c82 */ /* 0x000fe20008000000 */
[----:B------:R-:W-:Y:S02]  /*5560*/  UMOV UR12, UR36 ;  /* 0x00000024000c7c82 */ /* 0x000fe40008000000 */
        /* <DEDUP_REMOVED lines=12> */
.L_x_194:
[----:B------:R-:W-:Y:S01]  /*5630*/  UIADD3 UR31, UPT, UPT, UR14, UR63, URZ ;  /* 0x0000003f0e1f7290 */ /* 0x000fe2000fffe0ff */
[----:B------:R-:W-:Y:S01]  /*5640*/  @!P1 IADD3 R2, P0, PT, R12, 0x580, RZ ;  /* 0x000005800c029810 */ /* 0x000fe20007f1e0ff */
[----:B------:R-:W-:Y:S01]  /*5650*/  UPLOP3.LUT UP3, UPT, UPT, UPT, UPT, 0x80, 0x8 ;  /* 0x000000000008789c */ /* 0x000fe20003f6f070 */
[----:B------:R-:W-:Y:S01]  /*5660*/  R2UR UR24, R50 ;  /* 0x00000000321872ca */ /* 0x000fe200000e0000 */
[----:B------:R-:W-:Y:S01]  /*5670*/  VOTEU.ALL UP0, P1 ;  /* 0x0000000000ff7886 */ /* 0x000fe20000800000 */
[----:B------:R-:W-:Y:S01]  /*5680*/  @!P1 R2UR UR5, R2 ;  /* 0x00000000020592ca */ /* 0x000fe200000e0000 */
[----:B--2---:R-:W-:Y:S01]  /*5690*/  @!P1 IMAD.X R0, RZ, RZ, R13, P0 ;  /* 0x000000ffff009224 */ /* 0x004fe200000e060d */
[----:B------:R-:W-:Y:S01]  /*56a0*/  UMOV UR6, 0x0 ;  /* 0x0000000000067882 */ /* 0x000fe20000000000 */
[----:B------:R-:W-:Y:S01]  /*56b0*/  UMOV UR7, 0x10000000 ;  /* 0x1000000000077882 */ /* 0x000fe20000000000 */
[----:B------:R-:W-:Y:S01]  /*56c0*/  @!UP0 UIADD3 UR18, UPT, UPT, UR42, 0x30, URZ ;  /* 0x000000302a128890 */ /* 0x000fe2000fffe0ff */
[----:B------:R-:W-:Y:S01]  /*56d0*/  ISETP.NE.AND P0, PT, R10, 0x2, PT ;  /* 0x000000020a00780c */ /* 0x000fe20003f05270 */
[----:B------:R-:W-:Y:S01]  /*56e0*/  @!UP0 UIADD3 UR16, UPT, UPT, UR21, 0x3200, URZ ;  /* 0x0000320015108890 */ /* 0x000fe2000fffe0ff */
[----:B------:R-:W-:Y:S01]  /*56f0*/  @!P1 R2UR UR4, R0 ;  /* 0x00000000000492ca */ /* 0x000fe200000e0000 */
[----:B------:R-:W-:Y:S01]  /*5700*/  @!UP0 UIADD3 UR17, UPT, UPT, UR21, 0x78, URZ ;  /* 0x0000007815118890 */ /* 0x000fe2000fffe0ff */
[----:B------:R-:W-:Y:S01]  /*5710*/  SEL R0, RZ, 0x1, P0 ;  /* 0x00000001ff007807 */ /* 0x000fe20000000000 */
[----:B------:R-:W-:Y:S01]  /*5720*/  @!UP0 UIADD3 UR10, UPT, UPT, UR42, 0x70, URZ ;  /* 0x000000702a0a8890 */ /* 0x000fe2000fffe0ff */
[----:B------:R-:W-:Y:S01]  /*5730*/  LOP3.LUT R11, R11, 0x1, RZ, 0x3c, !PT ;  /* 0x000000010b0b7812 */ /* 0x000fe200078e3cff */
[----:B------:R-:W-:Y:S01]  /*5740*/  @!UP0 UIADD3 UR8, UPT, UPT, UR21, 0x3a00, URZ ;  /* 0x00003a0015088890 */ /* 0x000fe2000fffe0ff */
[----:B------:R-:W-:Y:S01]  /*5750*/  IMAD.U32 R4, RZ, RZ, UR5 ;  /* 0x00000005ff047e24 */ /* 0x000fe2000f8e00ff */
[----:B------:R-:W-:Y:S01]  /*5760*/  VOTEU.ALL UP0, P1 ;  /* 0x0000000000ff7886 */ /* 0x000fe20000800000 */
[----:B------:R-:W-:Y:S01]  /*5770*/  UMOV UR19, UR43 ;  /* 0x0000002b00137c82 */ /* 0x000fe20008000000 */
[----:B------:R-:W-:Y:S01]  /*5780*/  UMOV UR20, UR36 ;  /* 0x0000002400147c82 */ /* 0x000fe20008000000 */
[----:B------:R-:W-:Y:S01]  /*5790*/  UMOV UR11, UR43 ;  /* 0x0000002b000b7c82 */ /* 0x000fe20008000000 */
[----:B------:R-:W-:Y:S01]  /*57a0*/  UMOV UR12, UR36 ;  /* 0x00000024000c7c82 */ /* 0x000fe20008000000 */
[----:B------:R-:W-:Y:S01]  /*57b0*/  UMOV UR9, UR17 ;  /* 0x0000001100097c82 */ /* 0x000fe20008000000 */
[----:B------:R-:W-:Y:S01]  /*57c0*/  IMAD.U32 R5, RZ, RZ, UR4 ;  /* 0x00000004ff057e24 */ /* 0x000fe2000f8e00ff */
[----:B------:R-:W-:Y:S01]  /*57d0*/  @!P1 R2UR UR4, R4 ;  /* 0x00000000040492ca */ /* 0x000fe200000e0000 */
[----:B------:R-:W-:Y:S01]  /*57e0*/  UIADD3 UR30, UPT, UPT, UR13, UR24, URZ ;  /* 0x000000180d1e7290 */ /* 0x000fe2000fffe0ff */
[----:B------:R-:W-:Y:S01]  /*57f0*/  LOP3.LUT R9, R9, R0, RZ, 0x3c, !PT ;  /* 0x0000000009097212 */ /* 0x000fe200078e3cff */
[----:B------:R-:W-:Y:S01]  /*5800*/  UMOV UR36, UR29 ;  /* 0x0000001d00247c82 */ /* 0x000fe20008000000 */
[----:B------:R-:W-:Y:S02]  /*5810*/  @!P1 R2UR UR5, R5 ;  /* 0x00000000050592ca */ /* 0x000fe400000e0000 */
[----:B------:R-:W-:Y:S11]  /*5820*/  SEL R10, R10, RZ, P0 ;  /* 0x000000ff0a0a7207 */ /* 0x000ff60000000000 */
[----:B------:R2:W-:Y:S01]  /*5830*/  @!UP0 UTMALDG.3D [UR16], [UR4], desc[UR6] ;  /* 0x00000610040085b4 */ /* 0x0005e20008011000 */
[----:B------:R-:W-:Y:S05]  /*5840*/  VOTEU.ALL UP0, P1 ;  /* 0x0000000000ff7886 */ /* 0x000fea0000800000 */
[----:B------:R2:W-:Y:S01]  /*5850*/  @!UP0 UTMALDG.3D [UR8], [UR4], desc[UR6] ;  /* 0x00000608040085b4 */ /* 0x0005e20008011000 */
[----:B------:R2:W-:Y:S01]  /*5860*/  @!P1 SYNCS.ARRIVE.TRANS64.RED.A0TR RZ, [UR21+0x78], R3 ;  /* 0x00007803ffff99a7 */ /* 0x0005e20008300415 */
[----:B------:R-:W-:Y:S01]  /*5870*/  SYNCS.ARRIVE.TRANS64.RED.A1T0 RZ, [UR52], RZ ;  /* 0x000000ffffff79a7 */ /* 0x000fe20008100434 */
[----:B------:R-:W-:Y:S05]  /*5880*/  BRA.U UP2, `(.L_x_98) ;  /* 0xffffffed02e47547 */ /* 0x000fea000b83ffff */
[----:B------:R-:W-:-:S04]  /*5890*/  SHF.L.U32 R2, R11, 0x1f, RZ ;  /* 0x0000001f0b027819 */ /* 0x000fc800000006ff */
[----:B------:R-:W3:Y:S02]  /*58a0*/  SYNCS.PHASECHK.TRANS64.TRYWAIT P0, [UR21+0x80], R2 ;  /* 0x00008002ff0075a7 */ /* 0x000ee40008001115 */
[----:B---3--:R-:W-:Y:S05]  /*58b0*/  @!P0 BRA `(.L_x_99) ;  /* 0x0000004000948947 */ /* 0x008fea0003800000 */
.L_x_196:
[----:B------:R-:W4:Y:S02]  /*58c0*/  SYNCS.PHASECHK.TRANS64.TRYWAIT P0, [UR21+0x88], R2 ;  /* 0x00008802ff0075a7 */ /* 0x000f240008001115 */
[----:B----4-:R-:W-:Y:S05]  /*58d0*/  @!P0 BRA `(.L_x_100) ;  /* 0x0000004000a48947 */ /* 0x010fea0003800000 */
.L_x_198:
[----:B------:R-:W4:Y:S02]  /*58e0*/  SYNCS.PHASECHK.TRANS64.TRYWAIT P0, [UR21+0x90], R2 ;  /* 0x00009002ff0075a7 */ /* 0x000f240008001115 */
[----:B----4-:R-:W-:Y:S05]  /*58f0*/  @!P0 BRA `(.L_x_101) ;  /* 0x0000004000b48947 */ /* 0x010fea0003800000 */
.L_x_200:
[----:B---3--:R-:W-:-:S07]  /*5900*/  MOV R0, UR21 ;  /* 0x0000001500007c02 */ /* 0x008fce0008000f00 */
.L_x_102:
[----:B---3--:R-:W-:-:S04]  /*5910*/  SHF.L.U32 R2, R11, 0x1f, RZ ;  /* 0x0000001f0b027819 */ /* 0x008fc800000006ff */
[----:B------:R3:W4:Y:S03]  /*5920*/  SYNCS.PHASECHK.TRANS64.TRYWAIT P0, [R0+URZ+0x98], R2 ;  /* 0x00009802000075a7 */ /* 0x00072600080011ff */
[----:B----4-:R-:W-:Y:S05]  /*5930*/  @!P0 NANOSLEEP.SYNCS 0x989680 ;  /* 0x009896800000895d */ /* 0x010fea0003900000 */
[----:B------:R-:W4:Y:S02]  /*5940*/  @!P0 SYNCS.PHASECHK.TRANS64 P0, [R0+URZ+0x98], R2 ;  /* 0x00009802000085a7 */ /* 0x000f2400080010ff */
[----:B-12-4-:R-:W-:Y:S05]  /*5950*/  @P0 EXIT ;  /* 0x000000000000094d */ /* 0x016fea0003800000 */
[----:B------:R-:W-:Y:S05]  /*5960*/  BRA `(.L_x_102) ;  /* 0xfffffffc00e87947 */ /* 0x000fea000383ffff */
.L_x_87:
[----:B------:R-:W-:-:S06]  /*5970*/  UISETP.GE.AND UP0, UPT, UR18, 0x4, UPT ;  /* 0x000000041200788c */ /* 0x000fcc000bf06270 */
[----:B------:R-:W-:-:S13]  /*5980*/  PLOP3.LUT P0, PT, PT, PT, UP0, 0x80, 0x8 ;  /* 0x000000000008781c */ /* 0x000fda0003f0f008 */
[----:B-1----:R-:W-:Y:S05]  /*5990*/  @!P0 EXIT ;  /* 0x000000000000894d */ /* 0x002fea0003800000 */
[----:B------:R-:W-:Y:S01]  /*59a0*/  BAR.SYNC.DEFER_BLOCKING 0x6, 0xa0 ;  /* 0x0182800000007b1d */ /* 0x000fe20000010000 */
[C---:B------:R-:W-:Y:S01]  /*59b0*/  IMAD.SHL.U32 R45, R60.reuse, 0x10, RZ ;  /* 0x000000103c2d7824 */ /* 0x040fe200078e00ff */
[C---:B------:R-:W-:Y:S01]  /*59c0*/  SHF.L.U32 R3, R47.reuse, 0x15, RZ ;  /* 0x000000152f037819 */ /* 0x040fe200000006ff */
[C---:B------:R-:W-:Y:S02]  /*59d0*/  IMAD.U32 R23, R60.reuse, 0x10000, RZ ;  /* 0x000100003c177824 */ /* 0x040fe400078e00ff */
[----:B------:R-:W-:Y:S02]  /*59e0*/  HFMA2 R59, -RZ, RZ, 0, 5.9604644775390625e-08 ;  /* 0x00000001ff3b7431 */ /* 0x000fe400000001ff */
[----:B------:R-:W-:Y:S01]  /*59f0*/  IMAD.SHL.U32 R2, R60, 0x2, RZ ;  /* 0x000000023c027824 */ /* 0x000fe200078e00ff */
[----:B------:R-:W-:Y:S01]  /*5a00*/  UMOV UR43, 0x400 ;  /* 0x00000400002b7882 */ /* 0x000fe20000000000 */
[----:B------:R-:W1:Y:S01]  /*5a10*/  LDCU.64 UR4, c[0x0][0x890] ;  /* 0x00011200ff0477ac */ /* 0x000e620008000a00 */
[----:B------:R-:W2:Y:S01]  /*5a20*/  LDC.64 R42, c[0x0][0x8b0] ;  /* 0x00022c00ff2a7b82 */ /* 0x000ea20000000a00 */
[----:B------:R-:W-:Y:S01]  /*5a30*/  IMAD.SHL.U32 R6, R47, 0x200, RZ ;  /* 0x000002002f067824 */ /* 0x000fe200078e00ff */
[C---:B------:R-:W-:Y:S01]  /*5a40*/  LOP3.LUT R7, R45.reuse, 0x40, RZ, 0xc0, !PT ;  /* 0x000000402d077812 */ /* 0x040fe200078ec0ff */
[----:B------:R-:W-:Y:S01]  /*5a50*/  ULEA UR43, UR47, UR43, 0x18 ;  /* 0x0000002b2f2b7291 */ /* 0x000fe2000f8ec0ff */
[----:B------:R-:W-:Y:S01]  /*5a60*/  LOP3.LUT R44, R45, 0x5b0, RZ, 0xc0, !PT ;  /* 0x000005b02d2c7812 */ /* 0x000fe200078ec0ff */
[----:B------:R-:W-:Y:S01]  /*5a70*/  IMAD.MOV.U32 R22, RZ, RZ, RZ ;  /* 0x000000ffff167224 */ /* 0x000fe200078e00ff */
[----:B------:R-:W-:Y:S01]  /*5a80*/  LOP3.LUT R3, R3, 0x200000, RZ, 0xc0, !PT ;  /* 0x0020000003037812 */ /* 0x000fe200078ec0ff */
[----:B------:R-:W-:Y:S01]  /*5a90*/  IMAD.MOV.U32 R58, RZ, RZ, RZ ;  /* 0x000000ffff3a7224 */ /* 0x000fe200078e00ff */
[----:B------:R-:W3:Y:S01]  /*5aa0*/  LDC.64 R40, c[0x0][0x8a8] ;  /* 0x00022a00ff287b82 */ /* 0x000ee20000000a00 */
[----:B------:R-:W-:Y:S01]  /*5ab0*/  LOP3.LUT R2, R7, 0x8, R2, 0xf8, !PT ;  /* 0x0000000807027812 */ /* 0x000fe200078ef802 */
[----:B------:R-:W-:Y:S01]  /*5ac0*/  IMAD.MOV.U32 R55, RZ, RZ, RZ ;  /* 0x000000ffff377224 */ /* 0x000fe200078e00ff */
[----:B------:R-:W-:Y:S01]  /*5ad0*/  LOP3.LUT R44, R44, 0x200, R6, 0xf8, !PT ;  /* 0x000002002c2c7812 */ /* 0x000fe200078ef806 */
[----:B------:R-:W4:Y:S01]  /*5ae0*/  LDCU UR60, c[0x0][0x370] ;  /* 0x00006e00ff3c77ac */ /* 0x000f220008000800 */
[----:B------:R-:W-:-:S02]  /*5af0*/  LOP3.LUT R23, R3, 0x400000, R23, 0xf8, !PT ;  /* 0x0040000003177812 */ /* 0x000fc400078ef817 */
[----:B------:R-:W-:Y:S01]  /*5b00*/  LOP3.LUT P0, RZ, R45, 0x40, RZ, 0xc0, !PT ;  /* 0x000000402dff7812 */ /* 0x000fe2000780c0ff */
[----:B------:R-:W4:Y:S01]  /*5b10*/  LDS R0, [UR43+0x160] ;  /* 0x0001602bff007984 */ /* 0x000f220008000800 */
[----:B-1----:R-:W-:Y:S01]  /*5b20*/  IMAD.U32 R49, RZ, RZ, UR4 ;  /* 0x00000004ff317e24 */ /* 0x002fe2000f8e00ff */
[----:B------:R-:W-:Y:S01]  /*5b30*/  UIADD3 UR4, UPT, UPT, UR43, 0x200, URZ ;  /* 0x000002002b047890 */ /* 0x000fe2000fffe0ff */
[----:B------:R-:W-:Y:S01]  /*5b40*/  LOP3.LUT R44, R44, R2, RZ, 0xfc, !PT ;  /* 0x000000022c2c7212 */ /* 0x000fe200078efcff */
[----:B------:R-:W-:Y:S01]  /*5b50*/  IMAD.U32 R48, RZ, RZ, UR5 ;  /* 0x00000005ff307e24 */ /* 0x000fe2000f8e00ff */
[----:B------:R-:W-:Y:S01]  /*5b60*/  P2R R2, PR, RZ, 0x1 ;  /* 0x00000001ff027803 */ /* 0x000fe20000000000 */
[----:B------:R-:W1:Y:S01]  /*5b70*/  LDCU UR42, c[0x0][0xb0c] ;  /* 0x00016180ff2a77ac */ /* 0x000e620008000800 */
[----:B------:R-:W-:Y:S01]  /*5b80*/  LOP3.LUT R60, R60, 0x60, RZ, 0xc0, !PT ;  /* 0x000000603c3c7812 */ /* 0x000fe200078ec0ff */
[----:B------:R-:W-:Y:S01]  /*5b90*/  IMAD.U32 R52, RZ, RZ, UR4 ;  /* 0x00000004ff347e24 */ /* 0x000fe2000f8e00ff */
[----:B------:R-:W-:Y:S01]  /*5ba0*/  MOV R57, RZ ;  /* 0x000000ff00397202 */ /* 0x000fe20000000f00 */
[----:B------:R-:W1:Y:S01]  /*5bb0*/  LDCU UR39, c[0x0][0xb30] ;  /* 0x00016600ff2777ac */ /* 0x000e620008000800 */
[----:B------:R-:W1:Y:S01]  /*5bc0*/  LDCU.64 UR54, c[0x0][0x888] ;  /* 0x00011100ff3677ac */ /* 0x000e620008000a00 */
[----:B------:R-:W1:Y:S01]  /*5bd0*/  LDCU.64 UR40, c[0x0][0xb28] ;  /* 0x00016500ff2877ac */ /* 0x000e620008000a00 */
[----:B------:R-:W1:Y:S01]  /*5be0*/  LDCU.128 UR56, c[0x0][0xb10] ;  /* 0x00016200ff3877ac */ /* 0x000e620008000c00 */
[----:B------:R-:W1:Y:S01]  /*5bf0*/  LDCU UR53, c[0x0][0x374] ;  /* 0x00006e80ff3577ac */ /* 0x000e620008000800 */
[----:B------:R-:W-:Y:S01]  /*5c00*/  UMOV UR52, URZ ;  /* 0x000000ff00347c82 */ /* 0x000fe20008000000 */
[----:B------:R-:W-:Y:S01]  /*5c10*/  UMOV UR46, URZ ;  /* 0x000000ff002e7c82 */ /* 0x000fe20008000000 */
[----:B-1234-:R-:W-:-:S07]  /*5c20*/  IMAD.IADD R23, R0, 0x1, R23 ;  /* 0x0000000100177824 */ /* 0x01efce00078e0217 */
.L_x_146:
[----:B------:R-:W-:Y:S02]  /*5c30*/  LEA R3, R55, UR43, 0x3 ;  /* 0x0000002b37037c11 */ /* 0x000fe4000f8e18ff */
[----:B------:R-:W-:Y:S02]  /*5c40*/  SHF.L.U32 R0, R57, 0x1f, RZ ;  /* 0x0000001f39007819 */ /* 0x000fe400000006ff */
[----:B-1----:R-:W-:Y:S02]  /*5c50*/  LEA R4, R55, UR43, 0x4 ;  /* 0x0000002b37047c11 */ /* 0x002fe4000f8e20ff */
[----:B------:R-:W1:Y:S02]  /*5c60*/  SYNCS.PHASECHK.TRANS64.TRYWAIT P0, [R3+URZ+0xb0], R0 ;  /* 0x0000b000030075a7 */ /* 0x000e6400080011ff */
[----:B-1----:R-:W-:Y:S05]  /*5c70*/  @!P0 BRA `(.L_x_103) ;  /* 0x0000003c00ec8947 */ /* 0x002fea0003800000 */
.L_x_201:
        /* <DEDUP_REMOVED lines=8> */
[----:B--2---:R-:W-:Y:S11]  /*5d00*/  LOP3.LUT P0, RZ, R6, 0x1, RZ, 0xc0, !PT ;  /* 0x0000000106ff7812 */ /* 0x004ff6000780c0ff */
[----:B------:R-:W-:Y:S02]  /*5d10*/  @!UPT UIADD3 URZ, UPT, UPT, URZ, URZ, URZ ;  /* 0x000000fffffff290 */ /* 0x000fe4000fffe0ff */
[----:B---3--:R-:W-:Y:S01]  /*5d20*/  VOTEU.ANY UP1, P0 ;  /* 0x0000000000ff7886 */ /* 0x008fe20000020100 */
[----:B------:R-:W-:Y:S01]  /*5d30*/  PLOP3.LUT P0, PT, PT, PT, UP1, 0x80, 0x8 ;  /* 0x000000000008781c */ /* 0x000fe20003f0f018 */
[----:B------:R-:W-:Y:S11]  /*5d40*/  UP2UR UR62, UPR, URZ, 0x2 ;  /* 0x00000002ff3e7883 */ /* 0x000ff60008000000 */
[----:B------:R-:W-:Y:S01]  /*5d50*/  @!UPT UIADD3 URZ, UPT, UPT, URZ, URZ, URZ ;  /* 0x000000fffffff290 */ /* 0x000fe2000fffe0ff */
[----:B-1----:R-:W-:Y:S02]  /*5d60*/  @P0 SHF.R.U32.HI R0, RZ, 0x10, R5 ;  /* 0x00000010ff000819 */ /* 0x002fe40000011605 */
        /* <DEDUP_REMOVED lines=12> */
[----:B------:R-:W2:Y:S01]  /*5e30*/  LDCU UR12, c[0x0][0xb20] ;  /* 0x00016400ff0c77ac */ /* 0x000ea20008000800 */
[----:B------:R-:W-:Y:S02]  /*5e40*/  UIMAD.WIDE.U32 UR4, UR53, UR59, URZ ;  /* 0x0000003b350472a5 */ /* 0x000fe4000f8e00ff */
[----:B------:R-:W-:Y:S02]  /*5e50*/  UIMAD.WIDE.U32 UR6, UR60, UR56, URZ ;  /* 0x000000383c0672a5 */ /* 0x000fe4000f8e00ff */
[----:B------:R-:W-:Y:S02]  /*5e60*/  UISETP.NE.AND UP0, UPT, UR58, 0x1, UPT ;  /* 0x000000013a00788c */ /* 0x000fe4000bf05270 */
[----:B------:R-:W-:Y:S02]  /*5e70*/  UIMAD.WIDE.U32 UR8, UR37, UR59, URZ ;  /* 0x0000003b250872a5 */ /* 0x000fe4000f8e00ff */
[----:B------:R-:W-:Y:S02]  /*5e80*/  UIMAD.WIDE.U32 UR10, UR38, UR56, URZ ;  /* 0x00000038260a72a5 */ /* 0x000fe4000f8e00ff */
[----:B------:R-:W-:Y:S02]  /*5e90*/  UISETP.NE.AND UP1, UPT, UR42, 0x1, UPT ;  /* 0x000000012a00788c */ /* 0x000fe4000bf25270 */
[----:B------:R-:W-:Y:S01]  /*5ea0*/  UISETP.NE.AND UP2, UPT, UR45, 0x1, UPT ;  /* 0x000000012d00788c */ /* 0x000fe2000bf45270 */
[----:B------:R-:W-:Y:S02]  /*5eb0*/  UMOV UR4, UR5 ;  /* 0x0000000500047c82 */ /* 0x000fe40008000000 */
[----:B--2---:R-:W-:Y:S03]  /*5ec0*/  USHF.R.U32.HI UR5, URZ, UR12, UR4 ;  /* 0x0000000cff057299 */ /* 0x004fe60008011604 */
[----:B------:R-:W-:Y:S02]  /*5ed0*/  UMOV UR4, UR7 ;  /* 0x0000000700047c82 */ /* 0x000fe40008000000 */
[----:B------:R-:W-:Y:S02]  /*5ee0*/  USHF.R.U32.HI UR7, URZ, UR57, UR4 ;  /* 0x00000039ff077299 */ /* 0x000fe40008011604 */
[----:B------:R-:W-:Y:S02]  /*5ef0*/  USEL UR4, UR53, UR5, !UP0 ;  /* 0x0000000535047287 */ /* 0x000fe4000c000000 */
[----:B------:R-:W-:Y:S01]  /*5f00*/  USEL UR7, UR60, UR7, !UP1 ;  /* 0x000000073c077287 */ /* 0x000fe2000c800000 */
[----:B------:R-:W-:Y:S01]  /*5f10*/  UMOV UR5, UR9 ;  /* 0x0000000900057c82 */ /* 0x000fe20008000000 */
[----:B------:R-:W-:Y:S02]  /*5f20*/  UIMAD.WIDE.U32 UR8, UR4, UR40, URZ ;  /* 0x00000028040872a5 */ /* 0x000fe4000f8e00ff */
[----:B------:R-:W-:Y:S03]  /*5f30*/  USHF.R.U32.HI UR6, URZ, UR12, UR5 ;  /* 0x0000000cff067299 */ /* 0x000fe60008011605 */
[----:B------:R-:W-:Y:S01]  /*5f40*/  UMOV UR5, UR11 ;  /* 0x0000000b00057c82 */ /* 0x000fe20008000000 */
[----:B------:R-:W-:Y:S02]  /*5f50*/  UIMAD.WIDE.U32 UR10, UR7, UR40, URZ ;  /* 0x00000028070a72a5 */ /* 0x000fe4000f8e00ff */
[----:B------:R-:W-:Y:S02]  /*5f60*/  USHF.R.U32.HI UR12, URZ, UR57, UR5 ;  /* 0x00000039ff0c7299 */ /* 0x000fe40008011605 */
[----:B------:R-:W-:Y:S01]  /*5f70*/  USEL UR6, UR37, UR6, !UP0 ;  /* 0x0000000625067287 */ /* 0x000fe2000c000000 */
[----:B------:R-:W-:Y:S02]  /*5f80*/  UMOV UR5, UR9 ;  /* 0x0000000900057c82 */ /* 0x000fe40008000000 */
[----:B------:R-:W-:Y:S01]  /*5f90*/  UMOV UR10, UR11 ;  /* 0x0000000b000a7c82 */ /* 0x000fe20008000000 */
[----:B------:R-:W-:Y:S02]  /*5fa0*/  @UP2 USHF.R.U32.HI UR4, URZ, UR41, UR5 ;  /* 0x00000029ff042299 */ /* 0x000fe40008011605 */
[----:B------:R-:W-:Y:S02]  /*5fb0*/  @UP2 USHF.R.U32.HI UR7, URZ, UR41, UR10 ;  /* 0x00000029ff072299 */ /* 0x000fe4000801160a */
[----:B------:R-:W-:Y:S02]  /*5fc0*/  UIMAD UR4, UR45, UR4, URZ ;  /* 0x000000042d0472a4 */ /* 0x000fe4000f8e02ff */
[----:B------:R-:W-:Y:S02]  /*5fd0*/  UIMAD.WIDE.U32 UR10, UR6, UR40, URZ ;  /* 0x00000028060a72a5 */ /* 0x000fe4000f8e00ff */
[----:B------:R-:W-:Y:S02]  /*5fe0*/  USEL UR5, UR38, UR12, !UP1 ;  /* 0x0000000c26057287 */ /* 0x000fe4000c800000 */
[----:B------:R-:W-:Y:S02]  /*5ff0*/  UIMAD UR8, UR45, UR7, URZ ;  /* 0x000000072d0872a4 */ /* 0x000fe4000f8e02ff */
[----:B------:R-:W-:Y:S03]  /*6000*/  UISETP.GE.AND UP0, UPT, UR6, UR4, UPT ;  /* 0x000000040600728c */ /* 0x000fe6000bf06270 */
[----:B------:R-:W-:Y:S01]  /*6010*/  UMOV UR4, UR11 ;  /* 0x0000000b00047c82 */ /* 0x000fe20008000000 */
[----:B------:R-:W-:Y:S02]  /*6020*/  UISETP.GE.OR UP0, UPT, UR5, UR8, UP0 ;  /* 0x000000080500728c */ /* 0x000fe40008706670 */
[----:B------:R-:W-:Y:S02]  /*6030*/  USHF.R.U32.HI UR4, URZ, UR41, UR4 ;  /* 0x00000029ff047299 */ /* 0x000fe40008011604 */
[----:B------:R-:W-:Y:S02]  /*6040*/  UIMAD.WIDE.U32 UR8, UR5, UR40, URZ ;  /* 0x00000028050872a5 */ /* 0x000fe4000f8e00ff */
[----:B------:R-:W-:Y:S02]  /*6050*/  USEL UR11, UR6, UR4, !UP2 ;  /* 0x00000004060b7287 */ /* 0x000fe4000d000000 */
[----:B------:R-:W-:Y:S02]  /*6060*/  UIADD3 UR8, UPT, UPT, -UR5, URZ, URZ ;  /* 0x000000ff05087290 */ /* 0x000fe4000fffe1ff */
[----:B------:R-:W-:Y:S01]  /*6070*/  UIADD3 UR10, UPT, UPT, -UR11, URZ, URZ ;  /* 0x000000ff0b0a7290 */ /* 0x000fe2000fffe1ff */
[----:B------:R-:W-:Y:S01]  /*6080*/  @!UP0 UMOV UR4, UR9 ;  /* 0x0000000900048c82 */ /* 0x000fe20008000000 */
[----:B------:R-:W-:Y:S02]  /*6090*/  UIADD3 UR9, UPT, UPT, -UR6, URZ, URZ ;  /* 0x000000ff06097290 */ /* 0x000fe4000fffe1ff */
[----:B------:R-:W-:Y:S02]  /*60a0*/  @!UP0 USHF.R.U32.HI UR4, URZ, UR41, UR4 ;  /* 0x00000029ff048299 */ /* 0x000fe40008011604 */
[----:B------:R-:W-:Y:S02]  /*60b0*/  UIMAD UR10, UR45, UR10, UR6 ;  /* 0x0000000a2d0a72a4 */ /* 0x000fe4000f8e0206 */
[----:B------:R-:W-:Y:S04]  /*60c0*/  @!UP0 USEL UR4, UR5, UR4, !UP2 ;  /* 0x0000000405048287 */ /* 0x000fe8000d000000 */
[----:B------:R-:W-:Y:S02]  /*60d0*/  @!UP0 UIMAD UR10, UR7, UR10, UR4 ;  /* 0x0000000a070a82a4 */ /* 0x000fe4000f8e0204 */
[----:B------:R-:W-:Y:S02]  /*60e0*/  @!UP0 UIADD3 UR11, UPT, UPT, UR11, -UR4, URZ ;  /* 0x800000040b0b8290 */ /* 0x000fe4000fffe0ff */
[----:B------:R-:W-:Y:S02]  /*60f0*/  UIMAD UR7, UR42, UR8, UR38 ;  /* 0x000000082a0772a4 */ /* 0x000fe4000f8e0226 */
[----:B------:R-:W-:Y:S02]  /*6100*/  @!UP0 UIMAD UR6, UR11, UR45, UR5 ;  /* 0x0000002d0b0682a4 */ /* 0x000fe4000f8e0205 */
[----:B------:R-:W-:Y:S01]  /*6110*/  UIMAD UR4, UR58, UR9, UR37 ;  /* 0x000000093a0472a4 */ /* 0x000fe2000f8e0225 */
[----:B------:R-:W-:Y:S02]  /*6120*/  @!UP0 UMOV UR5, UR10 ;  /* 0x0000000a00058c82 */ /* 0x000fe40008000000 */
[----:B------:R-:W-:Y:S02]  /*6130*/  UIMAD UR38, UR5, UR42, UR7 ;  /* 0x0000002a052672a4 */ /* 0x000fe4000f8e0207 */
[----:B------:R-:W-:Y:S11]  /*6140*/  UIMAD UR37, UR6, UR58, UR4 ;  /* 0x0000003a062572a4 */ /* 0x000ff6000f8e0204 */
[----:B------:R-:W-:Y:S01]  /*6150*/  @!UPT UIADD3 URZ, UPT, UPT, URZ, URZ, URZ ;  /* 0x000000fffffff290 */ /* 0x000fe2000fffe0ff */
.L_x_104:
[----:B------:R-:W-:Y:S01]  /*6160*/  UISETP.NE.AND UP0, UPT, UR39, 0x1, UPT ;  /* 0x000000012700788c */ /* 0x000fe2000bf05270 */
[----:B------:R-:W-:Y:S01]  /*6170*/  LOP3.LUT P0, RZ, R52, 0x90, RZ, 0xc0, !PT ;  /* 0x0000009034ff7812 */ /* 0x000fe2000780c0ff */
[----:B------:R-:W-:Y:S01]  /*6180*/  USHF.L.U32 UR50, UR31, 0x6, URZ ;  /* 0x000000061f327899 */ /* 0x000fe200080006ff */
[----:B------:R-:W-:Y:S01]  /*6190*/  BSSY.RECONVERGENT B6, `(.L_x_105) ;  /* 0x0000034000067945 */ /* 0x000fe20003800200 */
[----:B------:R-:W-:Y:S01]  /*61a0*/  USHF.L.U32 UR49, UR30, 0x7, URZ ;  /* 0x000000071e317899 */ /* 0x000fe200080006ff */
[----:B------:R-:W-:Y:S06]  /*61b0*/  IADD3 R55, PT, PT, R55, 0x1, RZ ;  /* 0x0000000137377810 */ /* 0x000fec0007ffe0ff */
[----:B------:R-:W2:Y:S01]  /*61c0*/  @!UP0 LDCU.128 UR12, c[0x0][0xb10] ;  /* 0x00016200ff0c87ac */ /* 0x000ea20008000c00 */
[----:B------:R-:W3:Y:S01]  /*61d0*/  @!UP0 LDCU UR5, c[0x0][0xb0c] ;  /* 0x00016180ff0587ac */ /* 0x000ee20008000800 */
[----:B------:R-:W4:Y:S01]  /*61e0*/  @!UP0 LDCU UR10, c[0x0][0xb20] ;  /* 0x00016400ff0a87ac */ /* 0x000f220008000800 */
[----:B--2---:R-:W-:Y:S02]  /*61f0*/  UIMAD.WIDE.U32 UR8, UR38, UR12, URZ ;  /* 0x0000000c260872a5 */ /* 0x004fe4000f8e00ff */
[----:B------:R-:W-:Y:S02]  /*6200*/  UIMAD.WIDE.U32 UR6, UR37, UR15, URZ ;  /* 0x0000000f250672a5 */ /* 0x000fe4000f8e00ff */
[----:B------:R-:W-:Y:S03]  /*6210*/  @!UP0 UISETP.NE.AND UP1, UPT, UR14, 0x1, UPT ;  /* 0x000000010e00888c */ /* 0x000fe6000bf25270 */
[----:B------:R-:W-:Y:S01]  /*6220*/  @!UP0 UMOV UR4, UR9 ;  /* 0x0000000900048c82 */ /* 0x000fe20008000000 */
[----:B---3--:R-:W-:Y:S02]  /*6230*/  @!UP0 UISETP.NE.AND UP2, UPT, UR5, 0x1, UPT ;  /* 0x000000010500888c */ /* 0x008fe4000bf45270 */
[----:B------:R-:W-:Y:S01]  /*6240*/  @!UP0 USHF.R.U32.HI UR4, URZ, UR13, UR4 ;  /* 0x0000000dff048299 */ /* 0x000fe20008011604 */
[----:B------:R-:W-:Y:S02]  /*6250*/  @!UP0 UMOV UR6, UR7 ;  /* 0x0000000700068c82 */ /* 0x000fe40008000000 */
[----:B----4-:R-:W-:Y:S02]  /*6260*/  @!UP0 USHF.R.U32.HI UR6, URZ, UR10, UR6 ;  /* 0x0000000aff068299 */ /* 0x010fe40008011606 */
[----:B------:R-:W-:Y:S02]  /*6270*/  @!UP0 USEL UR7, UR38, UR4, !UP2 ;  /* 0x0000000426078287 */ /* 0x000fe4000d000000 */
[----:B------:R-:W-:Y:S04]  /*6280*/  @!UP0 USEL UR6, UR37, UR6, !UP1 ;  /* 0x0000000625068287 */ /* 0x000fe8000c800000 */
[----:B------:R-:W-:Y:S02]  /*6290*/  @!UP0 UIADD3 UR4, UPT, UPT, -UR7, UR6, URZ ;  /* 0x0000000607048290 */ /* 0x000fe4000fffe1ff */
[----:B------:R-:W-:Y:S02]  /*62a0*/  @!UP0 UIADD3 UR6, UPT, UPT, UR7, -UR6, URZ ;  /* 0x8000000607068290 */ /* 0x000fe4000fffe0ff */
[----:B------:R-:W-:Y:S02]  /*62b0*/  @!UP0 UIMAD UR38, UR4, UR5, UR38 ;  /* 0x00000005042682a4 */ /* 0x000fe4000f8e0226 */
[----:B------:R-:W-:Y:S01]  /*62c0*/  @!UP0 UIMAD UR37, UR6, UR14, UR37 ;  /* 0x0000000e062582a4 */ /* 0x000fe2000f8e0225 */
[----:B------:R-:W-:Y:S11]  /*62d0*/  @!P0 BRA `(.L_x_106) ;  /* 0x00000000007c8947 */ /* 0x000ff60003800000 */
[----:B------:R-:W2:Y:S01]  /*62e0*/  LDCU.64 UR8, c[0x4][0x80] ;  /* 0x01001000ff0877ac */ /* 0x000ea20008000a00 */
[----:B------:R-:W-:Y:S01]  /*62f0*/  MOV R2, 0x0 ;  /* 0x0000000000027802 */ /* 0x000fe20000000f00 */
[----:B------:R-:W-:Y:S02]  /*6300*/  HFMA2 R12, -RZ, RZ, 0, 5.9604644775390625e-08 ;  /* 0x00000001ff0c7431 */ /* 0x000fe400000001ff */
[----:B------:R-:W-:Y:S01]  /*6310*/  IMAD.MOV.U32 R8, RZ, RZ, 0x70 ;  /* 0x00000070ff087424 */ /* 0x000fe200078e00ff */
[----:B------:R3:W4:Y:S01]  /*6320*/  LDC.64 R14, c[0x4][R2] ;  /* 0x01000000020e7b82 */ /* 0x0007220000000a00 */
[----:B------:R-:W1:Y:S01]  /*6330*/  LDCU.64 UR6, c[0x4][0x88] ;  /* 0x01001100ff0677ac */ /* 0x000e620008000a00 */
[----:B------:R-:W-:Y:S01]  /*6340*/  IMAD.MOV.U32 R13, RZ, RZ, RZ ;  /* 0x000000ffff0d7224 */ /* 0x000fe200078e00ff */
[----:B------:R-:W1:Y:S01]  /*6350*/  LDCU.64 UR4, c[0x4][0x8] ;  /* 0x01000100ff0477ac */ /* 0x000e620008000a00 */
[----:B--2---:R-:W-:Y:S01]  /*6360*/  MOV R5, UR9 ;  /* 0x0000000900057c02 */ /* 0x004fe20008000f00 */
[----:B------:R-:W-:Y:S01]  /*6370*/  IMAD.U32 R4, RZ, RZ, UR8 ;  /* 0x00000008ff047e24 */ /* 0x000fe2000f8e00ff */
[----:B-1----:R-:W-:Y:S01]  /*6380*/  MOV R7, UR7 ;  /* 0x0000000700077c02 */ /* 0x002fe20008000f00 */
[----:B------:R-:W-:Y:S01]  /*6390*/  IMAD.U32 R6, RZ, RZ, UR6 ;  /* 0x00000006ff067e24 */ /* 0x000fe2000f8e00ff */
[----:B------:R-:W-:Y:S01]  /*63a0*/  MOV R11, UR5 ;  /* 0x00000005000b7c02 */ /* 0x000fe20008000f00 */
[----:B------:R-:W-:Y:S02]  /*63b0*/  IMAD.U32 R10, RZ, RZ, UR4 ;  /* 0x00000004ff0a7e24 */ /* 0x000fe4000f8e00ff */
[----:B------:R-:W-:Y:S07]  /*63c0*/  LEPC R20, `(.L_x_107) ;  /* 0x000000001014794e */ /* 0x000fee0000000000 */
[----:B---345:R-:W-:Y:S05]  /*63d0*/  CALL.ABS.NOINC R14 ;  /* 0x000000000e007343 */ /* 0x038fea0003c00000 */
.L_x_107:
[----:B------:R-:W1:Y:S01]  /*63e0*/  LDCU.64 UR8, c[0x4][0x80] ;  /* 0x01001000ff0877ac */ /* 0x000e620008000a00 */
[----:B------:R-:W2:Y:S01]  /*63f0*/  LDC.64 R2, c[0x4][R2] ;  /* 0x0100000002027b82 */ /* 0x000ea20000000a00 */
[----:B------:R-:W-:Y:S02]  /*6400*/  HFMA2 R12, -RZ, RZ, 0, 5.9604644775390625e-08 ;  /* 0x00000001ff0c7431 */ /* 0x000fe400000001ff */
[----:B------:R-:W-:Y:S02]  /*6410*/  IMAD.MOV.U32 R8, RZ, RZ, 0x70 ;  /* 0x00000070ff087424 */ /* 0x000fe400078e00ff */
[----:B------:R-:W-:Y:S01]  /*6420*/  IMAD.MOV.U32 R13, RZ, RZ, RZ ;  /* 0x000000ffff0d7224 */ /* 0x000fe200078e00ff */
[----:B------:R-:W3:Y:S01]  /*6430*/  LDCU.64 UR6, c[0x4][0x88] ;  /* 0x01001100ff0677ac */ /* 0x000ee20008000a00 */
[----:B------:R-:W4:Y:S01]  /*6440*/  LDCU.64 UR4, c[0x4][0x8] ;  /* 0x01000100ff0477ac */ /* 0x000f220008000a00 */
[----:B-1----:R-:W-:Y:S02]  /*6450*/  MOV R4, UR8 ;  /* 0x0000000800047c02 */ /* 0x002fe40008000f00 */
[----:B------:R-:W-:Y:S02]  /*6460*/  MOV R5, UR9 ;  /* 0x0000000900057c02 */ /* 0x000fe40008000f00 */
[----:B---3--:R-:W-:Y:S01]  /*6470*/  MOV R7, UR7 ;  /* 0x0000000700077c02 */ /* 0x008fe20008000f00 */
[----:B------:R-:W-:Y:S01]  /*6480*/  IMAD.U32 R6, RZ, RZ, UR6 ;  /* 0x00000006ff067e24 */ /* 0x000fe2000f8e00ff */
[----:B----4-:R-:W-:Y:S01]  /*6490*/  MOV R11, UR5 ;  /* 0x00000005000b7c02 */ /* 0x010fe20008000f00 */
[----:B------:R-:W-:Y:S02]  /*64a0*/  IMAD.U32 R10, RZ, RZ, UR4 ;  /* 0x00000004ff0a7e24 */ /* 0x000fe4000f8e00ff */
[----:B------:R-:W-:Y:S07]  /*64b0*/  LEPC R20, `(.L_x_106) ;  /* 0x000000001014794e */ /* 0x000fee0000000000 */
[----:B--2---:R-:W-:Y:S05]  /*64c0*/  CALL.ABS.NOINC R2 ;  /* 0x0000000002007343 */ /* 0x004fea0003c00000 */
.L_x_106:
[----:B------:R-:W-:Y:S05]  /*64d0*/  BSYNC.RECONVERGENT B6 ;  /* 0x0000000000067941 */ /* 0x000fea0003800200 */
.L_x_105:
[----:B------:R-:W-:Y:S02]  /*64e0*/  R2UR UR6, R51 ;  /* 0x00000000330672ca */ /* 0x000fe400000e0000 */
[----:B------:R-:W-:Y:S02]  /*64f0*/  R2UR UR5, R49 ;  /* 0x00000000310572ca */ /* 0x000fe400000e0000 */
[----:B------:R-:W-:Y:S02]  /*6500*/  R2UR UR4, R48 ;  /* 0x00000000300472ca */ /* 0x000fe400000e0000 */
[----:B------:R-:W-:Y:S02]  /*6510*/  ISETP.NE.U32.AND P4, PT, R42, RZ, PT ;  /* 0x000000ff2a00720c */ /* 0x000fe40003f85070 */
[----:B------:R-:W-:Y:S02]  /*6520*/  ISETP.NE.U32.AND P2, PT, RZ, UR54, PT ;  /* 0x00000036ff007c0c */ /* 0x000fe4000bf45070 */
[----:B------:R-:W-:Y:S02]  /*6530*/  ISETP.NE.AND.EX P4, PT, R43, RZ, PT, P4 ;  /* 0x000000ff2b00720c */ /* 0x000fe40003f85340 */
[----:B------:R-:W-:Y:S01]  /*6540*/  ISETP.NE.AND.EX P2, PT, RZ, UR55, PT, P2 ;  /* 0x00000037ff007c0c */ /* 0x000fe2000bf45320 */
[----:B------:R-:W-:Y:S02]  /*6550*/  UISETP.NE.AND UP2, UPT, UR6, URZ, UPT ;  /* 0x000000ff0600728c */ /* 0x000fe4000bf45270 */
[----:B------:R-:W-:Y:S04]  /*6560*/  UISETP.NE.U32.AND UP0, UPT, UR5, URZ, UPT ;  /* 0x000000ff0500728c */ /* 0x000fe8000bf05070 */
[----:B------:R-:W-:Y:S01]  /*6570*/  UISETP.NE.AND.EX UP1, UPT, UR4, URZ, UPT, UP0 ;  /* 0x000000ff0400728c */ /* 0x000fe2000bf25300 */
[----:B------:R-:W-:Y:S01]  /*6580*/  PLOP3.LUT P1, PT, PT, PT, UP2, 0x80, 0x8 ;  /* 0x000000000008781c */ /* 0x000fe20003f2f028 */
[----:B------:R-:W-:Y:S03]  /*6590*/  UPLOP3.LUT UP0, UPT, UPT, UPT, UPT, 0x40, 0x4 ;  /* 0x000000000004789c */ /* 0x000fe60003f0e870 */
[----:B------:R-:W-:Y:S06]  /*65a0*/  @UP2 UPLOP3.LUT UP0, UPT, UPT, UPT, UP1, 0x80, 0x8 ;  /* 0x000000000008289c */ /* 0x000fec0003f0f010 */
[----:B------:R-:W-:Y:S01]  /*65b0*/  PLOP3.LUT P0, PT, PT, PT, UP0, 0x80, 0x8 ;  /* 0x000000000008781c */ /* 0x000fe20003f0f008 */
[----:B------:R-:W-:Y:S01]  /*65c0*/  @!UPT UIADD3 URZ, UPT, UPT, URZ, URZ, URZ ;  /* 0x000000fffffff290 */ /* 0x000fe2000fffe0ff */
[----:B------:R-:W-:Y:S11]  /*65d0*/  BRA.U !UP1, `(.L_x_108) ;  /* 0x0000000109407547 */ /* 0x000ff6000b800000 */
[----:B------:R-:W-:Y:S01]  /*65e0*/  UISETP.NE.U32.AND UP0, UPT, UR54, URZ, UPT ;  /* 0x000000ff3600728c */ /* 0x000fe2000bf05070 */
[----:B------:R-:W-:Y:S01]  /*65f0*/  R2UR UR6, R49 ;  /* 0x00000000310672ca */ /* 0x000fe200000e0000 */
[----:B------:R-:W2:Y:S01]  /*6600*/  LDCU.64 UR8, c[0x0][0x358] ;  /* 0x00006b00ff0877ac */ /* 0x000ea20008000a00 */
[----:B------:R-:W-:Y:S02]  /*6610*/  HFMA2 R46, -RZ, RZ, 0, 5.9604644775390625e-08 ;  /* 0x00000001ff2e7431 */ /* 0x000fe400000001ff */
[----:B-1----:R-:W-:Y:S01]  /*6620*/  IMAD.MOV.U32 R0, RZ, RZ, 0x1 ;  /* 0x00000001ff007424 */ /* 0x002fe200078e00ff */
[----:B------:R-:W-:Y:S06]  /*6630*/  UISETP.NE.AND.EX UP0, UPT, UR55, URZ, UPT, UP0 ;  /* 0x000000ff3700728c */ /* 0x000fec000bf05300 */
[----:B------:R-:W-:Y:S05]  /*6640*/  PLOP3.LUT P3, PT, PT, PT, UP0, 0x80, 0x8 ;  /* 0x000000000008781c */ /* 0x000fea0003f6f008 */
[----:B------:R-:W1:Y:S01]  /*6650*/  @UP0 LDCU.64 UR4, c[0x0][0x888] ;  /* 0x00011100ff0407ac */ /* 0x000e620008000a00 */
[----:B------:R-:W-:Y:S07]  /*6660*/  @UP0 UIMAD UR6, UR36, UR6, URZ ;  /* 0x00000006240602a4 */ /* 0x000fee000f8e02ff */
[----:B------:R-:W-:Y:S01]  /*6670*/  @!P3 PRMT R46, R0, 0x7610, R46 ;  /* 0x00007610002eb816 */ /* 0x000fe2000000002e */
[----:B-1----:R-:W-:Y:S06]  /*6680*/  @UP0 UIMAD.WIDE UR4, UR6, 0x4, UR4 ;  /* 0x00000004060408a5 */ /* 0x002fec000f8e0204 */
[----:B------:R-:W-:Y:S02]  /*6690*/  IMAD.U32 R2, RZ, RZ, UR4 ;  /* 0x00000004ff027e24 */ /* 0x000fe4000f8e00ff */
[----:B------:R-:W-:Y:S03]  /*66a0*/  IMAD.U32 R3, RZ, RZ, UR5 ;  /* 0x00000005ff037e24 */ /* 0x000fe6000f8e00ff */
[----:B------:R-:W1:Y:S02]  /*66b0*/  @!UP0 LDCU UR4, c[0x0][0x880] ;  /* 0x00011000ff0487ac */ /* 0x000e640008000800 */
[----:B--2--5:R2:W5:Y:S02]  /*66c0*/  @P3 LDG.E R27, desc[UR8][R2.64] ;  /* 0x00000008021b3981 */ /* 0x024564000c1e1900 */
[----:B-12---:R-:W-:Y:S02]  /*66d0*/  @!P3 MOV R27, UR4 ;  /* 0x00000004001bbc02 */ /* 0x006fe40008000f00 */
.L_x_108:
[----:B------:R-:W-:Y:S05]  /*66e0*/  @!P4 BRA `(.L_x_109) ;  /* 0x000000000024c947 */ /* 0x000fea0003800000 */
[----:B------:R-:W-:Y:S01]  /*66f0*/  ISETP.NE.U32.AND P3, PT, R40, RZ, PT ;  /* 0x000000ff2800720c */ /* 0x000fe20003f65070 */
[----:B------:R-:W2:Y:S03]  /*6700*/  LDCU.64 UR4, c[0x0][0x358] ;  /* 0x00006b00ff0477ac */ /* 0x000ea60008000a00 */
[----:B------:R-:W-:Y:S11]  /*6710*/  ISETP.NE.AND.EX P3, PT, R41, RZ, PT, P3 ;  /* 0x000000ff2900720c */ /* 0x000ff60003f65330 */
[----:B------:R-:W-:Y:S02]  /*6720*/  @!UPT UIADD3 URZ, UPT, UPT, URZ, URZ, URZ ;  /* 0x000000fffffff290 */ /* 0x000fe4000fffe0ff */
[----:B------:R-:W3:Y:S01]  /*6730*/  @P3 LDC.64 R2, c[0x0][0x8a8] ;  /* 0x00022a00ff023b82 */ /* 0x000ee20000000a00 */
[----:B-1----:R-:W-:Y:S04]  /*6740*/  @P3 IMAD R0, R42, UR36, RZ ;  /* 0x000000242a003c24 */ /* 0x002fe8000f8e02ff */
[----:B---3--:R-:W-:Y:S05]  /*6750*/  @P3 IMAD.WIDE R2, R0, 0x4, R2 ;  /* 0x0000000400023825 */ /* 0x008fea00078e0202 */
[----:B--2--5:R2:W5:Y:S02]  /*6760*/  @P3 LDG.E R24, desc[UR4][R2.64] ;  /* 0x0000000402183981 */ /* 0x024564000c1e1900 */
[----:B--2---:R-:W3:Y:S02]  /*6770*/  @!P3 LDC R24, c[0x0][0x8a0] ;  /* 0x00022800ff18bb82 */ /* 0x004ee40000000800 */
.L_x_109:
[----:B-----5:R-:W-:Y:S01]  /*6780*/  FSETP.NEU.AND P3, PT, R27, RZ, PT ;  /* 0x000000ff1b00720b */ /* 0x020fe20003f6d000 */
[----:B------:R-:W-:Y:S01]  /*6790*/  IMAD.SHL.U32 R56, R44, 0x2, RZ ;  /* 0x000000022c387824 */ /* 0x000fe200078e00ff */
[----:B------:R-:W-:Y:S01]  /*67a0*/  SEL R3, RZ, 0xffffffff, P2 ;  /* 0xffffffffff037807 */ /* 0x000fe20001000000 */
[----:B------:R-:W-:Y:S01]  /*67b0*/  BSSY B1, `(.L_x_110) ;  /* 0x0000034000017945 */ /* 0x000fe20003800000 */
[----:B------:R-:W-:Y:S01]  /*67c0*/  @P1 LOP3.LUT P2, RZ, R46, 0xff, RZ, 0xc0, !PT ;  /* 0x000000ff2eff1812 */ /* 0x000fe2000784c0ff */
[----:B------:R-:W-:Y:S01]  /*67d0*/  IMAD.MOV.U32 R63, RZ, RZ, 0x1 ;  /* 0x00000001ff3f7424 */ /* 0x000fe200078e00ff */
[----:B-1----:R-:W-:Y:S01]  /*67e0*/  @P1 SEL R0, RZ, 0xffffffff, P3 ;  /* 0xffffffffff001807 */ /* 0x002fe20001800000 */
[C---:B------:R-:W-:Y:S01]  /*67f0*/  IMAD R25, R22.reuse, 0x40, R23 ;  /* 0x0000004016197824 */ /* 0x040fe200078e0217 */
[----:B------:R-:W-:Y:S01]  /*6800*/  LOP3.LUT R59, R59, 0x1, RZ, 0x3c, !PT ;  /* 0x000000013b3b7812 */ /* 0x000fe200078e3cff */
[----:B------:R-:W-:Y:S01]  /*6810*/  IMAD.MOV.U32 R26, RZ, RZ, RZ ;  /* 0x000000ffff1a7224 */ /* 0x000fe200078e00ff */
[C---:B------:R-:W-:Y:S02]  /*6820*/  @P0 SEL R0, R3.reuse, R0, !P2 ;  /* 0x0000000003000207 */ /* 0x040fe40005000000 */
[----:B------:R-:W-:Y:S02]  /*6830*/  CS2R R38, SRZ ;  /* 0x0000000000267805 */ /* 0x000fe4000001ff00 */
[----:B------:R-:W-:Y:S02]  /*6840*/  LEA R53, R22, UR43, 0x3 ;  /* 0x0000002b16357c11 */ /* 0x000fe4000f8e18ff */
[----:B------:R-:W-:Y:S02]  /*6850*/  CS2R R36, SRZ ;  /* 0x0000000000247805 */ /* 0x000fe4000001ff00 */
[----:B------:R-:W-:Y:S02]  /*6860*/  @P1 LOP3.LUT R0, R0, 0x1, RZ, 0xc0, !PT ;  /* 0x0000000100001812 */ /* 0x000fe400078ec0ff */
[----:B------:R-:W-:Y:S02]  /*6870*/  CS2R R30, SRZ ;  /* 0x00000000001e7805 */ /* 0x000fe4000001ff00 */
[----:B------:R-:W-:Y:S02]  /*6880*/  PLOP3.LUT P2, PT, PT, PT, UP1, 0x80, 0x8 ;  /* 0x000000000008781c */ /* 0x000fe40003f4f018 */
[----:B------:R-:W-:Y:S02]  /*6890*/  CS2R R28, SRZ ;  /* 0x00000000001c7805 */ /* 0x000fe4000001ff00 */
[----:B------:R-:W-:Y:S01]  /*68a0*/  ISETP.NE.U32.OR P6, PT, R0, 0x1, !P1 ;  /* 0x000000010000780c */ /* 0x000fe20004fc5470 */
[----:B------:R-:W-:Y:S01]  /*68b0*/  VIADD R62, R56, UR43 ;  /* 0x0000002b383e7c36 */ /* 0x000fe20008000000 */
[----:B------:R-:W-:Y:S02]  /*68c0*/  LOP3.LUT P4, R54, R46, 0xff, RZ, 0xc0, !PT ;  /* 0x000000ff2e367812 */ /* 0x000fe4000788c0ff */
[----:B------:R-:W-:Y:S02]  /*68d0*/  SEL R2, RZ, 0xffffffff, P3 ;  /* 0xffffffffff027807 */ /* 0x000fe40001800000 */
[----:B------:R-:W-:Y:S03]  /*68e0*/  P2R R61, PR, RZ, 0x40 ;  /* 0x00000040ff3d7803 */ /* 0x000fe60000000000 */
[----:B------:R-:W-:Y:S04]  /*68f0*/  @P2 SEL R2, R3, R2, !P4 ;  /* 0x0000000203022207 */ /* 0x000fe80006000000 */
[----:B------:R-:W-:Y:S02]  /*6900*/  @P6 SHF.L.U32 R0, R59, 0x1f, RZ ;  /* 0x0000001f3b006819 */ /* 0x000fe400000006ff */
[----:B------:R-:W-:Y:S02]  /*6910*/  LOP3.LUT R2, R2, 0x1, RZ, 0xc0, !PT ;  /* 0x0000000102027812 */ /* 0x000fe400078ec0ff */
[----:B------:R1:W2:Y:S02]  /*6920*/  @P6 SYNCS.PHASECHK.TRANS64.TRYWAIT P1, [UR43+0x60], R0 ;  /* 0x00006000ff0065a7 */ /* 0x0002a4000802112b */
[----:B------:R-:W-:Y:S04]  /*6930*/  ISETP.NE.U32.AND P5, PT, R2, 0x1, PT ;  /* 0x000000010200780c */ /* 0x000fe80003fa5070 */
[----:B------:R-:W-:Y:S02]  /*6940*/  P2R R64, PR, RZ, 0x20 ;  /* 0x00000020ff407803 */ /* 0x000fe40000000000 */
[----:B-1----:R-:W-:Y:S04]  /*6950*/  SHF.L.U32 R0, R58, 0x1f, RZ ;  /* 0x0000001f3a007819 */ /* 0x002fe800000006ff */
[----:B------:R1:W4:Y:S01]  /*6960*/  SYNCS.PHASECHK.TRANS64.TRYWAIT P0, [R53+URZ+0xd0], R0 ;  /* 0x0000d000350075a7 */ /* 0x00032200080011ff */
[----:B--2---:R-:W-:Y:S01]  /*6970*/  @P6 SEL R63, RZ, 0x1, !P1 ;  /* 0x00000001ff3f6807 */ /* 0x004fe20004800000 */
[----:B-1----:R-:W-:Y:S06]  /*6980*/  @!P6 BRA `(.L_x_111) ;  /* 0x000000000058e947 */ /* 0x002fec0003800000 */
[C---:B------:R-:W-:Y:S01]  /*6990*/  VIADD R2, R62.reuse, 0x200 ;  /* 0x000002003e027836 */ /* 0x040fe20000000000 */
[----:B------:R-:W-:Y:S01]  /*69a0*/  LOP3.LUT P6, RZ, R45, 0x40, RZ, 0xc0, !PT ;  /* 0x000000402dff7812 */ /* 0x000fe200078cc0ff */
[----:B------:R-:W-:Y:S01]  /*69b0*/  BSSY B0, `(.L_x_112) ;  /* 0x000000e000007945 */ /* 0x000fe20003800000 */
[----:B------:R-:W-:Y:S01]  /*69c0*/  ISETP.NE.AND P2, PT, R63, RZ, PT ;  /* 0x000000ff3f00720c */ /* 0x000fe20003f45270 */
[----:B------:R-:W-:Y:S01]  /*69d0*/  @P5 VIADD R4, R62, 0x210 ;  /* 0x000002103e045836 */ /* 0x000fe20000000000 */
[----:B------:R-:W-:Y:S01]  /*69e0*/  PLOP3.LUT P1, PT, PT, PT, PT, 0x8, 0x80 ;  /* 0x000000000080781c */ /* 0x000fe20003f2e170 */
[----:B------:R-:W-:Y:S01]  /*69f0*/  IMAD.MOV.U32 R39, RZ, RZ, RZ ;  /* 0x000000ffff277224 */ /* 0x000fe200078e00ff */
[----:B------:R-:W-:Y:S02]  /*6a00*/  @P5 PLOP3.LUT P1, PT, P6, PT, PT, 0x80, 0x8 ;  /* 0x000000000008581c */ /* 0x000fe4000372f070 */
[----:B------:R-:W-:Y:S02]  /*6a10*/  CS2R R36, SRZ ;  /* 0x0000000000247805 */ /* 0x000fe4000001ff00 */
[----:B------:R-:W-:Y:S02]  /*6a20*/  CS2R R30, SRZ ;  /* 0x00000000001e7805 */ /* 0x000fe4000001ff00 */
[----:B------:R-:W-:Y:S07]  /*6a30*/  CS2R R28, SRZ ;  /* 0x00000000001c7805 */ /* 0x000fee000001ff00 */
[----:B------:R-:W-:Y:S01]  /*6a40*/  @P1 VIADD R4, R2, 0xfffffff0 ;  /* 0xfffffff002041836 */ /* 0x000fe20000000000 */
[----:B------:R-:W-:Y:S06]  /*6a50*/  @P2 BRA `(.L_x_113) ;  /* 0x00000000000c2947 */ /* 0x000fec0003800000 */
[----:B------:R-:W-:Y:S04]  /*6a60*/  SHF.L.U32 R3, R59, 0x1f, RZ ;  /* 0x0000001f3b037819 */ /* 0x000fe800000006ff */
[----:B------:R-:W1:Y:S02]  /*6a70*/  SYNCS.PHASECHK.TRANS64.TRYWAIT P1, [UR43+0x60], R3 ;  /* 0x00006003ff0075a7 */ /* 0x000e64000802112b */
[----:B-1----:R-:W-:Y:S05]  /*6a80*/  @!P1 BRA `(.L_x_114) ;  /* 0x00000030007c9947 */ /* 0x002fea0003800000 */
.L_x_113:
[----:B------:R-:W-:Y:S05]  /*6a90*/  BSYNC B0 ;  /* 0x0000000000007941 */ /* 0x000fea0003800000 */
.L_x_112:
[----:B------:R-:W-:Y:S01]  /*6aa0*/  ISETP.NE.AND P1, PT, R64, RZ, PT ;  /* 0x000000ff4000720c */ /* 0x000fe20003f25270 */
[----:B------:R-:W-:Y:S11]  /*6ab0*/  HFMA2 R26, -RZ, RZ, 0, 5.9604644775390625e-08 ;  /* 0x00000001ff1a7431 */ /* 0x000ff600000001ff */
[----:B------:R-:W-:Y:S01]  /*6ac0*/  @!UPT UIADD3 URZ, UPT, UPT, URZ, URZ, URZ ;  /* 0x000000fffffff290 */ /* 0x000fe2000fffe0ff */
[----:B------:R2:W1:Y:S04]  /*6ad0*/  @P1 LDS.128 R36, [R4] ;  /* 0x0000000004241984 */ /* 0x0004680000000c00 */
[----:B------:R2:W1:Y:S02]  /*6ae0*/  @P1 LDS.128 R28, [R56+UR43+0x200] ;  /* 0x0002002b381c1984 */ /* 0x0004640008000c00 */
.L_x_111:
[----:B------:R-:W-:Y:S05]  /*6af0*/  BSYNC B1 ;  /* 0x0000000000017941 */ /* 0x000fea0003800000 */
.L_x_110:
[----:B-1----:R-:W-:Y:S04]  /*6b00*/  SHF.R.U32.HI R2, RZ, 0x15, R25 ;  /* 0x00000015ff027819 */ /* 0x002fe80000011619 */
[----:B------:R-:W-:Y:S01]  /*6b10*/  LOP3.LUT P1, RZ, R2, 0x3, R47, 0x48, !PT ;  /* 0x0000000302ff7812 */ /* 0x000fe2000782482f */
[----:B------:R-:W-:Y:S01]  /*6b20*/  @!UPT UIADD3 URZ, UPT, UPT, URZ, URZ, URZ ;  /* 0x000000fffffff290 */ /* 0x000fe2000fffe0ff */
[----:B----4-:R-:W-:Y:S11]  /*6b30*/  @P0 BRA `(.L_x_115) ;  /* 0x0000000000080947 */ /* 0x010ff60003800000 */
[----:B------:R-:W1:Y:S02]  /*6b40*/  SYNCS.PHASECHK.TRANS64.TRYWAIT P0, [R53+URZ+0xd0], R0 ;  /* 0x0000d000350075a7 */ /* 0x000e6400080011ff */
[----:B-1----:R-:W-:Y:S05]  /*6b50*/  @!P0 BRA `(.L_x_116) ;  /* 0x0000003000608947 */ /* 0x002fea0003800000 */
.L_x_115:
[----:B------:R-:W-:Y:S05]  /*6b60*/  @!P1 BRA `(.L_x_117) ;  /* 0x0000000000409947 */ /* 0x000fea0003800000 */
[----:B------:R-:W4:Y:S01]  /*6b70*/  LDCU.64 UR8, c[0x4][0x70] ;  /* 0x01000e00ff0877ac */ /* 0x000f220008000a00 */
[----:B------:R-:W-:Y:S01]  /*6b80*/  MOV R3, 0x0 ;  /* 0x0000000000037802 */ /* 0x000fe20000000f00 */
[----:B------:R-:W-:Y:S02]  /*6b90*/  HFMA2 R12, -RZ, RZ, 0, 5.9604644775390625e-08 ;  /* 0x00000001ff0c7431 */ /* 0x000fe400000001ff */
[----:B------:R-:W-:Y:S02]  /*6ba0*/  IMAD.MOV.U32 R8, RZ, RZ, 0x192 ;  /* 0x00000192ff087424 */ /* 0x000fe400078e00ff */
[----:B------:R-:W-:Y:S01]  /*6bb0*/  IMAD.MOV.U32 R13, RZ, RZ, RZ ;  /* 0x000000ffff0d7224 */ /* 0x000fe200078e00ff */
[----:B------:R-:W5:Y:S01]  /*6bc0*/  LDCU.64 UR6, c[0x4][0x78] ;  /* 0x01000f00ff0677ac */ /* 0x000f620008000a00 */
[----:B------:R-:W1:Y:S01]  /*6bd0*/  LDC.64 R2, c[0x4][R3] ;  /* 0x0100000003027b82 */ /* 0x000e620000000a00 */
[----:B------:R-:W3:Y:S01]  /*6be0*/  LDCU.64 UR4, c[0x4][0x10] ;  /* 0x01000200ff0477ac */ /* 0x000ee20008000a00 */
[----:B----4-:R-:W-:Y:S01]  /*6bf0*/  MOV R5, UR9 ;  /* 0x0000000900057c02 */ /* 0x010fe20008000f00 */
[----:B--2---:R-:W-:Y:S01]  /*6c00*/  IMAD.U32 R4, RZ, RZ, UR8 ;  /* 0x00000008ff047e24 */ /* 0x004fe2000f8e00ff */
[----:B-----5:R-:W-:Y:S01]  /*6c10*/  MOV R7, UR7 ;  /* 0x0000000700077c02 */ /* 0x020fe20008000f00 */
[----:B------:R-:W-:Y:S01]  /*6c20*/  IMAD.U32 R6, RZ, RZ, UR6 ;  /* 0x00000006ff067e24 */ /* 0x000fe2000f8e00ff */
[----:B---3--:R-:W-:Y:S01]  /*6c30*/  MOV R11, UR5 ;  /* 0x00000005000b7c02 */ /* 0x008fe20008000f00 */
[----:B------:R-:W-:Y:S02]  /*6c40*/  IMAD.U32 R10, RZ, RZ, UR4 ;  /* 0x00000004ff0a7e24 */ /* 0x000fe4000f8e00ff */
[----:B------:R-:W-:Y:S07]  /*6c50*/  LEPC R20, `(.L_x_117) ;  /* 0x000000001014794e */ /* 0x000fee0000000000 */
[----:B-1----:R-:W-:Y:S05]  /*6c60*/  CALL.ABS.NOINC R2 ;  /* 0x0000000002007343 */ /* 0x002fea0003c00000 */
.L_x_117:
[----:B------:R-:W-:Y:S05]  /*6c70*/  WARPSYNC.ALL ;  /* 0x0000000000007948 */ /* 0x000fea0003800000 */
[----:B------:R-:W-:Y:S01]  /*6c80*/  R2UR UR4, R25 ;  /* 0x00000000190472ca */ /* 0x000fe200000e0000 */
[--C-:B------:R-:W-:Y:S01]  /*6c90*/  HADD2.F32 R3, -RZ, R28.reuse.H0_H0 ;  /* 0x2000001cff037230 */ /* 0x100fe20000004100 */
[----:B------:R-:W-:Y:S01]  /*6ca0*/  MOV R65, 0x10 ;  /* 0x0000001000417802 */ /* 0x000fe20000000f00 */
[--C-:B------:R-:W-:Y:S01]  /*6cb0*/  HADD2.F32 R20, -RZ, R29.reuse.H0_H0 ;  /* 0x2000001dff147230 */ /* 0x100fe20000004100 */
[----:B------:R-:W-:Y:S01]  /*6cc0*/  LOP3.LUT P6, RZ, R45, 0x40, RZ, 0xc0, !PT ;  /* 0x000000402dff7812 */ /* 0x000fe200078cc0ff */
[----:B------:R-:W-:Y:S01]  /*6cd0*/  HADD2.F32 R21, -RZ, R29.H1_H1 ;  /* 0x3000001dff157230 */ /* 0x000fe20000004100 */
[----:B------:R-:W-:Y:S01]  /*6ce0*/  ISETP.NE.AND P0, PT, R60, RZ, PT ;  /* 0x000000ff3c00720c */ /* 0x000fe20003f05270 */
[----:B------:R-:W-:Y:S01]  /*6cf0*/  BSSY.RECONVERGENT B0, `(.L_x_118) ;  /* 0x0000052000007945 */ /* 0x000fe20003800200 */
[----:B------:R-:W-:Y:S04]  /*6d00*/  SEL R65, R65, 0xfffffff0, !P6 ;  /* 0xfffffff041417807 */ /* 0x000fe80007000000 */
[----:B------:R-:W-:Y:S01]  /*6d10*/  IADD3 R62, PT, PT, R62, R65, RZ ;  /* 0x000000413e3e7210 */ /* 0x000fe20007ffe0ff */
[----:B--2---:R-:W1:Y:S02]  /*6d20*/  LDTM.x16 R4, tmem[UR4] ;  /* 0x00000004000479ee */ /* 0x004e640008240000 */
[C---:B-1-3--:R-:W-:Y:S01]  /*6d30*/  FMUL R0, R24.reuse, R4 ;  /* 0x0000000418007220 */ /* 0x04afe20000400000 */
[----:B------:R-:W-:Y:S02]  /*6d40*/  HADD2.F32 R4, -RZ, R28.H1_H1 ;  /* 0x3000001cff047230 */ /* 0x000fe40000004100 */
[C---:B------:R-:W-:Y:S01]  /*6d50*/  FMUL R2, R24.reuse, R5 ;  /* 0x0000000518027220 */ /* 0x040fe20000400000 */
[C---:B------:R-:W-:Y:S01]  /*6d60*/  FMUL R7, R24.reuse, R7 ;  /* 0x0000000718077220 */ /* 0x040fe20000400000 */
[C---:B------:R-:W-:Y:S01]  /*6d70*/  FFMA R0, R27.reuse, R3, R0 ;  /* 0x000000031b007223 */ /* 0x040fe20000000000 */
[C---:B------:R-:W-:Y:S01]  /*6d80*/  FMUL R3, R24.reuse, R6 ;  /* 0x0000000618037220 */ /* 0x040fe20000400000 */
[C---:B------:R-:W-:Y:S01]  /*6d90*/  FFMA R2, R27.reuse, R4, R2 ;  /* 0x000000041b027223 */ /* 0x040fe20000000002 */
[C---:B------:R-:W-:Y:S01]  /*6da0*/  FMUL R4, R24.reuse, R8 ;  /* 0x0000000818047220 */ /* 0x040fe20000400000 */
[C---:B------:R-:W-:Y:S01]  /*6db0*/  FMUL R8, R24.reuse, R12 ;  /* 0x0000000c18087220 */ /* 0x040fe20000400000 */
[----:B------:R-:W-:Y:S01]  /*6dc0*/  FMUL R12, R24, R16 ;  /* 0x00000010180c7220 */ /* 0x000fe20000400000 */
[--C-:B------:R-:W-:Y:S01]  /*6dd0*/  HADD2.F32 R16, -RZ, R30.reuse.H0_H0 ;  /* 0x2000001eff107230 */ /* 0x100fe20000004100 */
[----:B------:R-:W-:Y:S01]  /*6de0*/  F2FP.F16.F32.PACK_AB R32, R2, R0 ;  /* 0x000000000220723e */ /* 0x000fe200000000ff */
[----:B------:R-:W-:Y:S02]  /*6df0*/  HADD2.F32 R0, -RZ, R30.H1_H1 ;  /* 0x3000001eff007230 */ /* 0x000fe40000004100 */
[C---:B------:R-:W-:Y:S01]  /*6e00*/  FMUL R5, R24.reuse, R9 ;  /* 0x0000000918057220 */ /* 0x040fe20000400000 */
[C---:B------:R-:W-:Y:S01]  /*6e10*/  FFMA R3, R27.reuse, R20, R3 ;  /* 0x000000141b037223 */ /* 0x040fe20000000003 */
[C---:B------:R-:W-:Y:S01]  /*6e20*/  FFMA R7, R27.reuse, R21, R7 ;  /* 0x000000151b077223 */ /* 0x040fe20000000007 */
[--C-:B------:R-:W-:Y:S02]  /*6e30*/  HADD2.F32 R2, -RZ, R31.reuse.H0_H0 ;  /* 0x2000001fff027230 */ /* 0x100fe40000004100 */
[C---:B------:R-:W-:Y:S01]  /*6e40*/  FFMA R4, R27.reuse, R16, R4 ;  /* 0x000000101b047223 */ /* 0x040fe20000000004 */
[C---:B------:R-:W-:Y:S01]  /*6e50*/  FMUL R6, R24.reuse, R10 ;  /* 0x0000000a18067220 */ /* 0x040fe20000400000 */
[C---:B------:R-:W-:Y:S01]  /*6e60*/  FFMA R5, R27.reuse, R0, R5 ;  /* 0x000000001b057223 */ /* 0x040fe20000000005 */
[----:B------:R-:W-:Y:S02]  /*6e70*/  HADD2.F32 R16, -RZ, R31.H1_H1 ;  /* 0x3000001fff107230 */ /* 0x000fe40000004100 */
[C---:B------:R-:W-:Y:S01]  /*6e80*/  FMUL R11, R24.reuse, R11 ;  /* 0x0000000b180b7220 */ /* 0x040fe20000400000 */
[--C-:B------:R-:W-:Y:S02]  /*6e90*/  HADD2.F32 R0, -RZ, R36.reuse.H0_H0 ;  /* 0x20000024ff007230 */ /* 0x100fe40000004100 */
[----:B------:R-:W-:Y:S01]  /*6ea0*/  FFMA R6, R27, R2, R6 ;  /* 0x000000021b067223 */ /* 0x000fe20000000006 */
[----:B------:R-:W-:Y:S01]  /*6eb0*/  F2FP.F16.F32.PACK_AB R33, R7, R3 ;  /* 0x000000030721723e */ /* 0x000fe200000000ff */
[----:B------:R-:W-:Y:S02]  /*6ec0*/  HADD2.F32 R2, -RZ, R36.H1_H1 ;  /* 0x30000024ff027230 */ /* 0x000fe40000004100 */
[C---:B------:R-:W-:Y:S01]  /*6ed0*/  FFMA R11, R27.reuse, R16, R11 ;  /* 0x000000101b0b7223 */ /* 0x040fe2000000000b */
[C---:B------:R-:W-:Y:S01]  /*6ee0*/  FMUL R9, R24.reuse, R13 ;  /* 0x0000000d18097220 */ /* 0x040fe20000400000 */
[--C-:B------:R-:W-:Y:S02]  /*6ef0*/  HADD2.F32 R3, -RZ, R37.reuse.H0_H0 ;  /* 0x20000025ff037230 */ /* 0x100fe40000004100 */
[C---:B------:R-:W-:Y:S01]  /*6f00*/  FFMA R8, R27.reuse, R0, R8 ;  /* 0x000000001b087223 */ /* 0x040fe20000000008 */
[C---:B------:R-:W-:Y:S01]  /*6f10*/  FMUL R10, R24.reuse, R14 ;  /* 0x0000000e180a7220 */ /* 0x040fe20000400000 */
[----:B------:R-:W-:Y:S02]  /*6f20*/  HADD2.F32 R0, -RZ, R37.H1_H1 ;  /* 0x30000025ff007230 */ /* 0x000fe40000004100 */
[C---:B------:R-:W-:Y:S01]  /*6f30*/  FMUL R15, R24.reuse, R15 ;  /* 0x0000000f180f7220 */ /* 0x040fe20000400000 */
[C---:B------:R-:W-:Y:S01]  /*6f40*/  FFMA R9, R27.reuse, R2, R9 ;  /* 0x000000021b097223 */ /* 0x040fe20000000009 */
[----:B------:R-:W-:Y:S01]  /*6f50*/  FFMA R10, R27, R3, R10 ;  /* 0x000000031b0a7223 */ /* 0x000fe2000000000a */
[--C-:B------:R-:W-:Y:S01]  /*6f60*/  HADD2.F32 R2, -RZ, R38.reuse.H0_H0 ;  /* 0x20000026ff027230 */ /* 0x100fe20000004100 */
[----:B------:R-:W-:Y:S01]  /*6f70*/  F2FP.F16.F32.PACK_AB R34, R5, R4 ;  /* 0x000000040522723e */ /* 0x000fe200000000ff */
[----:B------:R-:W-:Y:S02]  /*6f80*/  HADD2.F32 R3, -RZ, R38.H1_H1 ;  /* 0x30000026ff037230 */ /* 0x000fe40000004100 */
[----:B------:R-:W-:Y:S01]  /*6f90*/  FFMA R15, R27, R0, R15 ;  /* 0x000000001b0f7223 */ /* 0x000fe2000000000f */
[C---:B------:R-:W-:Y:S01]  /*6fa0*/  FMUL R13, R24.reuse, R17 ;  /* 0x00000011180d7220 */ /* 0x040fe20000400000 */
[--C-:B------:R-:W-:Y:S02]  /*6fb0*/  HADD2.F32 R4, -RZ, R39.reuse.H0_H0 ;  /* 0x20000027ff047230 */ /* 0x100fe40000004100 */
[C---:B------:R-:W-:Y:S01]  /*6fc0*/  FMUL R14, R24.reuse, R18 ;  /* 0x00000012180e7220 */ /* 0x040fe20000400000 */
[----:B------:R-:W-:Y:S02]  /*6fd0*/  HADD2.F32 R0, -RZ, R39.H1_H1 ;  /* 0x30000027ff007230 */ /* 0x000fe40000004100 */
[----:B------:R-:W-:Y:S01]  /*6fe0*/  FMUL R19, R24, R19 ;  /* 0x0000001318137220 */ /* 0x000fe20000400000 */
[----:B------:R-:W-:Y:S01]  /*6ff0*/  F2FP.F16.F32.PACK_AB R35, R11, R6 ;  /* 0x000000060b23723e */ /* 0x000fe200000000ff */
[C---:B------:R-:W-:Y:S01]  /*7000*/  FFMA R12, R27.reuse, R2, R12 ;  /* 0x000000021b0c7223 */ /* 0x040fe2000000000c */
[C---:B------:R-:W-:Y:S01]  /*7010*/  FFMA R13, R27.reuse, R3, R13 ;  /* 0x000000031b0d7223 */ /* 0x040fe2000000000d */
[C---:B------:R-:W-:Y:S01]  /*7020*/  FFMA R14, R27.reuse, R4, R14 ;  /* 0x000000041b0e7223 */ /* 0x040fe2000000000e */
[----:B------:R-:W-:Y:S01]  /*7030*/  FFMA R19, R27, R0, R19 ;  /* 0x000000001b137223 */ /* 0x000fe20000000013 */
[----:B------:R1:W-:Y:S01]  /*7040*/  STS.128 [R56+UR43+0x200], R32 ;  /* 0x0002002038007988 */ /* 0x0003e20008000c2b */
[----:B------:R-:W-:Y:S02]  /*7050*/  F2FP.F16.F32.PACK_AB R8, R9, R8 ;  /* 0x000000080908723e */ /* 0x000fe400000000ff */
[----:B------:R-:W-:Y:S02]  /*7060*/  F2FP.F16.F32.PACK_AB R9, R15, R10 ;  /* 0x0000000a0f09723e */ /* 0x000fe400000000ff */
[----:B------:R-:W-:Y:S02]  /*7070*/  F2FP.F16.F32.PACK_AB R10, R13, R12 ;  /* 0x0000000c0d0a723e */ /* 0x000fe400000000ff */
[----:B------:R-:W-:Y:S05]  /*7080*/  F2FP.F16.F32.PACK_AB R11, R19, R14 ;  /* 0x0000000e130b723e */ /* 0x000fea00000000ff */
[----:B------:R1:W-:Y:S01]  /*7090*/  STS.128 [R62+0x200], R8 ;  /* 0x000200083e007388 */ /* 0x0003e20000000c00 */
[----:B------:R-:W-:Y:S01]  /*70a0*/  @!PT LDS RZ, [RZ] ;  /* 0x00000000fffff984 */ /* 0x000fe20000000800 */
[----:B------:R-:W-:Y:S01]  /*70b0*/  @!PT LDS RZ, [RZ] ;  /* 0x00000000fffff984 */ /* 0x000fe20000000800 */
[----:B------:R-:W-:Y:S01]  /*70c0*/  @!PT LDS RZ, [RZ] ;  /* 0x00000000fffff984 */ /* 0x000fe20000000800 */
[----:B------:R-:W-:Y:S01]  /*70d0*/  @!PT LDS RZ, [RZ] ;  /* 0x00000000fffff984 */ /* 0x000fe20000000800 */
[----:B------:R2:W-:Y:S07]  /*70e0*/  MEMBAR.ALL.CTA ;  /* 0x0000000000007992 */ /* 0x0005ee0000008000 */
[----:B--2---:R-:W2:Y:S02]  /*70f0*/  FENCE.VIEW.ASYNC.S ;  /* 0x00000000000073c6 */ /* 0x004ea40000000000 */
[----:B--2---:R-:W-:Y:S06]  /*7100*/  BAR.SYNC.DEFER_BLOCKING 0x1, 0x80 ;  /* 0x0042000000007b1d */ /* 0x004fec0000010000 */
[----:B------:R-:W-:Y:S05]  /*7110*/  @P0 BRA `(.L_x_119) ;  /* 0x00000000003c0947 */ /* 0x000fea0003800000 */
[----:B------:R-:W2:Y:S01]  /*7120*/  LDCU.64 UR6, c[0x0][0x348] ;  /* 0x00006900ff0677ac */ /* 0x000ea20008000a00 */
[----:B------:R-:W-:Y:S01]  /*7130*/  UIADD3 UR4, UPT, UPT, UR43, 0x200, URZ ;  /* 0x000002002b047890 */ /* 0x000fe2000fffe0ff */
[----:B------:R-:W-:Y:S01]  /*7140*/  UMOV UR51, UR36 ;  /* 0x0000002400337c82 */ /* 0x000fe20008000000 */
[----:B------:R-:W-:Y:S02]  /*7150*/  UIADD3 UR9, UPT, UPT, UR49, 0x40, URZ ;  /* 0x0000004031097890 */ /* 0x000fe4000fffe0ff */
[----:B------:R-:W-:Y:S02]  /*7160*/  UIADD3 UR8, UPT, UPT, UR43, 0xa00, URZ ;  /* 0x00000a002b087890 */ /* 0x000fe4000fffe0ff */
[----:B------:R-:W-:Y:S01]  /*7170*/  MOV R52, UR4 ;  /* 0x0000000400347c02 */ /* 0x000fe20008000f00 */
[----:B------:R-:W-:Y:S01]  /*7180*/  UMOV UR10, UR50 ;  /* 0x00000032000a7c82 */ /* 0x000fe20008000000 */
[----:B------:R-:W-:Y:S02]  /*7190*/  UMOV UR11, UR36 ;  /* 0x00000024000b7c82 */ /* 0x000fe40008000000 */
[----:B------:R-:W-:Y:S01]  /*71a0*/  R2UR UR48, R52 ;  /* 0x00000000343072ca */ /* 0x000fe200000e0000 */
[----:B--2---:R-:W-:Y:S04]  /*71b0*/  UIADD3 UR4, UP0, UPT, UR6, 0x680, URZ ;  /* 0x0000068006047890 */ /* 0x004fe8000ff1e0ff */
[----:B------:R-:W-:Y:S09]  /*71c0*/  UIADD3.X UR5, UPT, UPT, URZ, UR7, URZ, UP0, !UPT ;  /* 0x00000007ff057290 */ /* 0x000ff200087fe4ff */
[----:B------:R2:W-:Y:S01]  /*71d0*/  UTMASTG.3D [UR48], [UR4] ;  /* 0x00000030040073b5 */ /* 0x0005e20008010000 */
[----:B------:R2:W-:Y:S01]  /*71e0*/  UTMASTG.3D [UR8], [UR4] ;  /* 0x00000008040073b5 */ /* 0x0005e20008010000 */
[----:B------:R0:W-:Y:S01]  /*71f0*/  UTMACMDFLUSH ;  /* 0x00000000000079b7 */ /* 0x0001e20000000000 */
[----:B--2---:R-:W-:Y:S04]  /*7200*/  DEPBAR.LE SB0, 0x1 ;  /* 0x000080400000791a */ /* 0x004fe80000000000 */
.L_x_119:
[----:B------:R-:W-:Y:S05]  /*7210*/  BSYNC.RECONVERGENT B0 ;  /* 0x0000000000007941 */ /* 0x000fea0003800200 */
.L_x_118:
[----:B------:R-:W-:Y:S01]  /*7220*/  BAR.SYNC.DEFER_BLOCKING 0x1, 0x80 ;  /* 0x0042000000007b1d */ /* 0x000fe20000010000 */
[----:B------:R-:W-:Y:S01]  /*7230*/  ISETP.NE.AND P1, PT, R61, RZ, PT ;  /* 0x000000ff3d00720c */ /* 0x000fe20003f25270 */
[----:B------:R-:W-:Y:S01]  /*7240*/  UISETP.NE.AND UP0, UPT, UR52, URZ, UPT ;  /* 0x000000ff3400728c */ /* 0x000fe2000bf05270 */
[----:B------:R-:W-:Y:S11]  /*7250*/  LEA R2, R26, UR43, 0x3 ;  /* 0x0000002b1a027c11 */ /* 0x000ff6000f8e18ff */
[----:B------:R-:W-:Y:S01]  /*7260*/  @P1 SHF.L.U32 R3, R59, 0x1f, RZ ;  /* 0x0000001f3b031819 */ /* 0x000fe200000006ff */
[----:B------:R-:W-:Y:S06]  /*7270*/  BRA.U !UP0, `(.L_x_120) ;  /* 0x0000000108247547 */ /* 0x000fec000b800000 */
[----:B------:R-:W-:Y:S01]  /*7280*/  IMAD.U32 R4, RZ, RZ, UR46 ;  /* 0x0000002eff047e24 */ /* 0x000fe2000f8e00ff */
[----:B------:R-:W-:Y:S01]  /*7290*/  MOV R0, UR47 ;  /* 0x0000002f00007c02 */ /* 0x000fe20008000f00 */
[----:B------:R-:W-:Y:S03]  /*72a0*/  UIADD3 UR4, UPT, UPT, UR46, 0x1, URZ ;  /* 0x000000012e047890 */ /* 0x000fe6000fffe0ff */
[----:B------:R-:W-:Y:S01]  /*72b0*/  @P1 LEA R4, R4, UR43, 0x3 ;  /* 0x0000002b04041c11 */ /* 0x000fe2000f8e18ff */
[----:B------:R-:W-:Y:S04]  /*72c0*/  UISETP.NE.AND UP0, UPT, UR4, 0x4, UPT ;  /* 0x000000040400788c */ /* 0x000fe8000bf05270 */
[----:B------:R-:W-:Y:S01]  /*72d0*/  @P1 VIADD R4, R4, 0x80 ;  /* 0x0000008004041836 */ /* 0x000fe20000000000 */
[----:B------:R-:W-:Y:S04]  /*72e0*/  USEL UR46, UR4, URZ, UP0 ;  /* 0x000000ff042e7287 */ /* 0x000fe80008000000 */
[----:B------:R-:W-:Y:S04]  /*72f0*/  @P1 PRMT R0, R0, 0x654, R4 ;  /* 0x0000065400001816 */ /* 0x000fe80000000004 */
[----:B------:R2:W-:Y:S04]  /*7300*/  @P1 SYNCS.ARRIVE.TRANS64.RED.A1T0 RZ, [R0+URZ], RZ ;  /* 0x000000ff00ff19a7 */ /* 0x0005e800081004ff */
.L_x_120:
[----:B------:R-:W3:Y:S01]  /*7310*/  @P1 SYNCS.PHASECHK.TRANS64.TRYWAIT P0, [R2+URZ+0x60], R3 ;  /* 0x00006003020015a7 */ /* 0x000ee200080011ff */
[----:B------:R-:W-:Y:S01]  /*7320*/  BSSY B1, `(.L_x_121) ;  /* 0x0000012000017945 */ /* 0x000fe20003800000 */
[----:B---3--:R-:W-:Y:S03]  /*7330*/  @P1 SEL R63, RZ, 0x1, !P0 ;  /* 0x00000001ff3f1807 */ /* 0x008fe60004000000 */
[----:B------:R-:W-:Y:S05]  /*7340*/  @!P1 BRA `(.L_x_122) ;  /* 0x00000000003c9947 */ /* 0x000fea0003800000 */
[----:B------:R-:W-:Y:S01]  /*7350*/  ISETP.NE.AND P1, PT, R64, RZ, PT ;  /* 0x000000ff4000720c */ /* 0x000fe20003f25270 */
[----:B------:R-:W-:Y:S01]  /*7360*/  BSSY B0, `(.L_x_123) ;  /* 0x0000009000007945 */ /* 0x000fe20003800000 */
[----:B------:R-:W-:Y:S11]  /*7370*/  ISETP.NE.AND P0, PT, R63, RZ, PT ;  /* 0x000000ff3f00720c */ /* 0x000ff60003f05270 */
[----:B------:R-:W-:Y:S05]  /*7380*/  @P1 IMAD R4, R26, 0x1000, R56 ;  /* 0x000010001a041824 */ /* 0x000fea00078e0238 */
[----:B------:R-:W-:Y:S05]  /*7390*/  @P1 IADD3 R3, PT, PT, R4, UR43, RZ ;  /* 0x0000002b04031c10 */ /* 0x000fea000fffe0ff */
[----:B------:R-:W-:Y:S01]  /*73a0*/  @P1 IMAD.IADD R3, R65, 0x1, R3 ;  /* 0x0000000141031824 */ /* 0x000fe200078e0203 */
[----:B------:R-:W-:Y:S06]  /*73b0*/  @P0 BRA `(.L_x_124) ;  /* 0x00000000000c0947 */ /* 0x000fec0003800000 */
[----:B--2---:R-:W-:Y:S04]  /*73c0*/  SHF.L.U32 R0, R59, 0x1f, RZ ;  /* 0x0000001f3b007819 */ /* 0x004fe800000006ff */
[----:B------:R-:W2:Y:S02]  /*73d0*/  SYNCS.PHASECHK.TRANS64.TRYWAIT P0, [R2+URZ+0x60], R0 ;  /* 0x00006000020075a7 */ /* 0x000ea400080011ff */
[----:B--2---:R-:W-:Y:S05]  /*73e0*/  @!P0 BRA `(.L_x_125) ;  /* 0x0000002800508947 */ /* 0x004fea0003800000 */
.L_x_124:
[----:B------:R-:W-:Y:S05]  /*73f0*/  BSYNC B0 ;  /* 0x0000000000007941 */ /* 0x000fea0003800000 */
.L_x_123:
[----:B------:R-:W-:Y:S02]  /*7400*/  ISETP.NE.AND P0, PT, R64, RZ, PT ;  /* 0x000000ff4000720c */ /* 0x000fe40003f05270 */
[----:B------:R-:W-:Y:S11]  /*7410*/  IADD3 R26, PT, PT, R26, 0x1, RZ ;  /* 0x000000011a1a7810 */ /* 0x000ff60007ffe0ff */
[----:B------:R3:W4:Y:S04]  /*7420*/  @P0 LDS.128 R28, [R4+UR43+0x200] ;  /* 0x0002002b041c0984 */ /* 0x0007280008000c00 */
[----:B------:R3:W1:Y:S02]  /*7430*/  @P0 LDS.128 R36, [R3+0x200] ;  /* 0x0002000003240984 */ /* 0x0006640000000c00 */
.L_x_122:
[----:B------:R-:W-:Y:S05]  /*7440*/  BSYNC B1 ;  /* 0x0000000000017941 */ /* 0x000fea0003800000 */
.L_x_121:
[----:B--2---:R-:W-:Y:S05]  /*7450*/  VIADD R0, R25, 0x10 ;  /* 0x0000001019007836 */ /* 0x004fea0000000000 */
[----:B------:R-:W-:Y:S04]  /*7460*/  SHF.R.U32.HI R0, RZ, 0x15, R0 ;  /* 0x00000015ff007819 */ /* 0x000fe80000011600 */
[----:B------:R-:W-:Y:S11]  /*7470*/  LOP3.LUT P0, RZ, R0, 0x3, R47, 0x48, !PT ;  /* 0x0000000300ff7812 */ /* 0x000ff6000780482f */
[----:B------:R-:W-:Y:S02]  /*7480*/  @!UPT UIADD3 URZ, UPT, UPT, URZ, URZ, URZ ;  /* 0x000000fffffff290 */ /* 0x000fe4000fffe0ff */
[----:B------:R-:W-:Y:S05]  /*7490*/  @!P0 BRA `(.L_x_126) ;  /* 0x0000000000408947 */ /* 0x000fea0003800000 */
[----:B------:R-:W2:Y:S01]  /*74a0*/  LDCU.64 UR8, c[0x4][0x70] ;  /* 0x01000e00ff0877ac */ /* 0x000ea20008000a00 */
[----:B---3--:R-:W-:Y:S01]  /*74b0*/  MOV R3, 0x0 ;  /* 0x0000000000037802 */ /* 0x008fe20000000f00 */
[----:B------:R-:W-:Y:S02]  /*74c0*/  HFMA2 R12, -RZ, RZ, 0, 5.9604644775390625e-08 ;  /* 0x00000001ff0c7431 */ /* 0x000fe400000001ff */
[----:B-1----:R-:W-:Y:S02]  /*74d0*/  IMAD.MOV.U32 R8, RZ, RZ, 0x192 ;  /* 0x00000192ff087424 */ /* 0x002fe400078e00ff */
[----:B------:R-:W-:Y:S01]  /*74e0*/  IMAD.MOV.U32 R13, RZ, RZ, RZ ;  /* 0x000000ffff0d7224 */ /* 0x000fe200078e00ff */
[----:B------:R-:W1:Y:S01]  /*74f0*/  LDCU.64 UR6, c[0x4][0x78] ;  /* 0x01000f00ff0677ac */ /* 0x000e620008000a00 */
[----:B------:R-:W3:Y:S01]  /*7500*/  LDC.64 R2, c[0x4][R3] ;  /* 0x0100000003027b82 */ /* 0x000ee20000000a00 */
[----:B------:R-:W5:Y:S01]  /*7510*/  LDCU.64 UR4, c[0x4][0x10] ;  /* 0x01000200ff0477ac */ /* 0x000f620008000a00 */
[----:B--2---:R-:W-:Y:S01]  /*7520*/  MOV R5, UR9 ;  /* 0x0000000900057c02 */ /* 0x004fe20008000f00 */
[----:B------:R-:W-:Y:S01]  /*7530*/  IMAD.U32 R4, RZ, RZ, UR8 ;  /* 0x00000008ff047e24 */ /* 0x000fe2000f8e00ff */
[----:B-1----:R-:W-:Y:S01]  /*7540*/  MOV R7, UR7 ;  /* 0x0000000700077c02 */ /* 0x002fe20008000f00 */
[----:B------:R-:W-:Y:S01]  /*7550*/  IMAD.U32 R6, RZ, RZ, UR6 ;  /* 0x00000006ff067e24 */ /* 0x000fe2000f8e00ff */
[----:B-----5:R-:W-:Y:S01]  /*7560*/  MOV R11, UR5 ;  /* 0x00000005000b7c02 */ /* 0x020fe20008000f00 */
[----:B------:R-:W-:Y:S02]  /*7570*/  IMAD.U32 R10, RZ, RZ, UR4 ;  /* 0x00000004ff0a7e24 */ /* 0x000fe4000f8e00ff */
[----:B------:R-:W-:Y:S07]  /*7580*/  LEPC R20, `(.L_x_126) ;  /* 0x000000001014794e */ /* 0x000fee0000000000 */
[----:B---34-:R-:W-:Y:S05]  /*7590*/  CALL.ABS.NOINC R2 ;  /* 0x0000000002007343 */ /* 0x018fea0003c00000 */
.L_x_126:
[----:B------:R-:W-:Y:S01]  /*75a0*/  ISETP.NE.AND P6, PT, R61, RZ, PT ;  /* 0x000000ff3d00720c */ /* 0x000fe20003fc5270 */
[----:B------:R-:W-:Y:S05]  /*75b0*/  WARPSYNC.ALL ;  /* 0x0000000000007948 */ /* 0x000fea0003800000 */
[----:B------:R-:W-:Y:S01]  /*75c0*/  R2UR UR4, R25 ;  /* 0x00000000190472ca */ /* 0x000fe200000e0000 */
[----:B---34-:R-:W-:Y:S01]  /*75d0*/  HADD2.F32 R3, -RZ, R28.H0_H0 ;  /* 0x2000001cff037230 */ /* 0x018fe20000004100 */
[----:B------:R-:W-:Y:S01]  /*75e0*/  ISETP.NE.AND P0, PT, R60, RZ, PT ;  /* 0x000000ff3c00720c */ /* 0x000fe20003f05270 */
[----:B------:R-:W-:Y:S01]  /*75f0*/  HADD2.F32 R20, -RZ, R30.H0_H0 ;  /* 0x2000001eff147230 */ /* 0x000fe20000004100 */
[----:B------:R-:W-:Y:S09]  /*7600*/  BSSY.RECONVERGENT B0, `(.L_x_127) ;  /* 0x0000058000007945 */ /* 0x000ff20003800200 */
[----:B-1----:R-:W1:Y:S02]  /*7610*/  LDTM.x16 R4, tmem[UR4+0x10] ;  /* 0x00001004000479ee */ /* 0x002e640008240000 */
[C---:B-1----:R-:W-:Y:S01]  /*7620*/  FMUL R0, R24.reuse, R4 ;  /* 0x0000000418007220 */ /* 0x042fe20000400000 */
[----:B------:R-:W-:Y:S02]  /*7630*/  HADD2.F32 R4, -RZ, R28.H1_H1 ;  /* 0x3000001cff047230 */ /* 0x000fe40000004100 */
[C---:B------:R-:W-:Y:S01]  /*7640*/  FMUL R2, R24.reuse, R5 ;  /* 0x0000000518027220 */ /* 0x040fe20000400000 */
[--C-:B------:R-:W-:Y:S02]  /*7650*/  HADD2.F32 R5, -RZ, R29.reuse.H0_H0 ;  /* 0x2000001dff057230 */ /* 0x100fe40000004100 */
[C---:B------:R-:W-:Y:S01]  /*7660*/  FFMA R0, R27.reuse, R3, R0 ;  /* 0x000000031b007223 */ /* 0x040fe20000000000 */
[C---:B------:R-:W-:Y:S01]  /*7670*/  FMUL R3, R24.reuse, R6 ;  /* 0x0000000618037220 */ /* 0x040fe20000400000 */
[----:B------:R-:W-:Y:S02]  /*7680*/  HADD2.F32 R6, -RZ, R29.H1_H1 ;  /* 0x3000001dff067230 */ /* 0x000fe40000004100 */
[C---:B------:R-:W-:Y:S01]  /*7690*/  FFMA R2, R27.reuse, R4, R2 ;  /* 0x000000041b027223 */ /* 0x040fe20000000002 */
[C---:B------:R-:W-:Y:S01]  /*76a0*/  FMUL R7, R24.reuse, R7 ;  /* 0x0000000718077220 */ /* 0x040fe20000400000 */
[C---:B------:R-:W-:Y:S01]  /*76b0*/  FFMA R3, R27.reuse, R5, R3 ;  /* 0x000000051b037223 */ /* 0x040fe20000000003 */
[C---:B------:R-:W-:Y:S01]  /*76c0*/  FMUL R4, R24.reuse, R8 ;  /* 0x0000000818047220 */ /* 0x040fe20000400000 */
[----:B------:R-:W-:Y:S01]  /*76d0*/  FMUL R5, R24, R9 ;  /* 0x0000000918057220 */ /* 0x000fe20000400000 */
[----:B------:R-:W-:Y:S01]  /*76e0*/  F2FP.F16.F32.PACK_AB R32, R2, R0 ;  /* 0x000000000220723e */ /* 0x000fe200000000ff */
[C---:B------:R-:W-:Y:S01]  /*76f0*/  FFMA R7, R27.reuse, R6, R7 ;  /* 0x000000061b077223 */ /* 0x040fe20000000007 */
[----:B------:R-:W-:Y:S02]  /*7700*/  HADD2.F32 R0, -RZ, R30.H1_H1 ;  /* 0x3000001eff007230 */ /* 0x000fe40000004100 */
[----:B------:R-:W-:Y:S01]  /*7710*/  FFMA R4, R27, R20, R4 ;  /* 0x000000141b047223 */ /* 0x000fe20000000004 */
[--C-:B------:R-:W-:Y:S02]  /*7720*/  HADD2.F32 R2, -RZ, R31.reuse.H0_H0 ;  /* 0x2000001fff027230 */ /* 0x100fe40000004100 */
[C---:B------:R-:W-:Y:S01]  /*7730*/  FMUL R6, R24.reuse, R10 ;  /* 0x0000000a18067220 */ /* 0x040fe20000400000 */
[----:B------:R-:W-:Y:S01]  /*7740*/  F2FP.F16.F32.PACK_AB R33, R7, R3 ;  /* 0x000000030721723e */ /* 0x000fe200000000ff */
[----:B------:R-:W-:Y:S02]  /*7750*/  HADD2.F32 R3, -RZ, R31.H1_H1 ;  /* 0x3000001fff037230 */ /* 0x000fe40000004100 */
[C---:B------:R-:W-:Y:S01]  /*7760*/  FFMA R5, R27.reuse, R0, R5 ;  /* 0x000000001b057223 */ /* 0x040fe20000000005 */
[C---:B------:R-:W-:Y:S01]  /*7770*/  FMUL R11, R24.reuse, R11 ;  /* 0x0000000b180b7220 */ /* 0x040fe20000400000 */
[--C-:B------:R-:W-:Y:S02]  /*7780*/  HADD2.F32 R7, -RZ, R36.reuse.H0_H0 ;  /* 0x20000024ff077230 */ /* 0x100fe40000004100 */
[C---:B------:R-:W-:Y:S01]  /*7790*/  FMUL R8, R24.reuse, R12 ;  /* 0x0000000c18087220 */ /* 0x040fe20000400000 */
[----:B------:R-:W-:Y:S02]  /*77a0*/  HADD2.F32 R0, -RZ, R36.H1_H1 ;  /* 0x30000024ff007230 */ /* 0x000fe40000004100 */
[C---:B------:R-:W-:Y:S01]  /*77b0*/  FMUL R9, R24.reuse, R13 ;  /* 0x0000000d18097220 */ /* 0x040fe20000400000 */
[C---:B------:R-:W-:Y:S01]  /*77c0*/  FFMA R6, R27.reuse, R2, R6 ;  /* 0x000000021b067223 */ /* 0x040fe20000000006 */
[C---:B------:R-:W-:Y:S01]  /*77d0*/  FFMA R11, R27.reuse, R3, R11 ;  /* 0x000000031b0b7223 */ /* 0x040fe2000000000b */
[C---:B------:R-:W-:Y:S01]  /*77e0*/  FFMA R8, R27.reuse, R7, R8 ;  /* 0x000000071b087223 */ /* 0x040fe20000000008 */
[C---:B------:R-:W-:Y:S01]  /*77f0*/  FFMA R9, R27.reuse, R0, R9 ;  /* 0x000000001b097223 */ /* 0x040fe20000000009 */
[--C-:B------:R-:W-:Y:S02]  /*7800*/  HADD2.F32 R2, -RZ, R37.reuse.H0_H0 ;  /* 0x20000025ff027230 */ /* 0x100fe40000004100 */
[C---:B------:R-:W-:Y:S01]  /*7810*/  FMUL R10, R24.reuse, R14 ;  /* 0x0000000e180a7220 */ /* 0x040fe20000400000 */
[----:B------:R-:W-:Y:S02]  /*7820*/  HADD2.F32 R0, -RZ, R37.H1_H1 ;  /* 0x30000025ff007230 */ /* 0x000fe40000004100 */
[C---:B------:R-:W-:Y:S01]  /*7830*/  FMUL R15, R24.reuse, R15 ;  /* 0x0000000f180f7220 */ /* 0x040fe20000400000 */
[C---:B------:R-:W-:Y:S01]  /*7840*/  FMUL R12, R24.reuse, R16 ;  /* 0x00000010180c7220 */ /* 0x040fe20000400000 */
[C---:B------:R-:W-:Y:S01]  /*7850*/  FFMA R10, R27.reuse, R2, R10 ;  /* 0x000000021b0a7223 */ /* 0x040fe2000000000a */
[--C-:B------:R-:W-:Y:S02]  /*7860*/  HADD2.F32 R2, -RZ, R38.reuse.H0_H0 ;  /* 0x20000026ff027230 */ /* 0x100fe40000004100 */
[----:B------:R-:W-:Y:S01]  /*7870*/  FFMA R15, R27, R0, R15 ;  /* 0x000000001b0f7223 */ /* 0x000fe2000000000f */
[----:B------:R-:W-:Y:S01]  /*7880*/  HADD2.F32 R0, -RZ, R38.H1_H1 ;  /* 0x30000026ff007230 */ /* 0x000fe20000004100 */
[----:B------:R-:W-:Y:S01]  /*7890*/  F2FP.F16.F32.PACK_AB R34, R5, R4 ;  /* 0x000000040522723e */ /* 0x000fe200000000ff */
        /* <DEDUP_REMOVED lines=14> */
[----:B------:R-:W-:Y:S02]  /*7980*/  F2FP.F16.F32.PACK_AB R11, R19, R14 ;  /* 0x0000000e130b723e */ /* 0x000fe400000000ff */
[----:B------:R-:W-:Y:S02]  /*7990*/  MOV R2, UR46 ;  /* 0x0000002e00027c02 */ /* 0x000fe40008000f00 */
[----:B------:R-:W-:Y:S01]  /*79a0*/  MOV R0, UR47 ;  /* 0x0000002f00007c02 */ /* 0x000fe20008000f00 */
[----:B------:R1:W-:Y:S01]  /*79b0*/  STS.128 [R62+0x1200], R8 ;  /* 0x001200083e007388 */ /* 0x0003e20000000c00 */
[----:B------:R-:W-:Y:S02]  /*79c0*/  @P6 LEA R2, R2, UR43, 0x3 ;  /* 0x0000002b02026c11 */ /* 0x000fe4000f8e18ff */
[----:B------:R-:W-:Y:S02]  /*79d0*/  @P6 SHF.L.U32 R3, R59, 0x1f, RZ ;  /* 0x0000001f3b036819 */ /* 0x000fe400000006ff */
[----:B------:R-:W-:Y:S01]  /*79e0*/  @P6 IADD3 R2, PT, PT, R2, 0x80, RZ ;  /* 0x0000008002026810 */ /* 0x000fe20007ffe0ff */
[----:B------:R-:W-:Y:S01]  /*79f0*/  @!PT LDS RZ, [RZ] ;  /* 0x00000000fffff984 */ /* 0x000fe20000000800 */
[----:B------:R-:W-:Y:S01]  /*7a00*/  @!PT LDS RZ, [RZ] ;  /* 0x00000000fffff984 */ /* 0x000fe20000000800 */
[----:B------:R-:W-:Y:S01]  /*7a10*/  @!PT LDS RZ, [RZ] ;  /* 0x00000000fffff984 */ /* 0x000fe20000000800 */
[----:B------:R-:W-:Y:S01]  /*7a20*/  @!PT LDS RZ, [RZ] ;  /* 0x00000000fffff984 */ /* 0x000fe20000000800 */
[----:B------:R2:W-:Y:S06]  /*7a30*/  MEMBAR.ALL.CTA ;  /* 0x0000000000007992 */ /* 0x0005ec0000008000 */
[----:B--2---:R-:W2:Y:S01]  /*7a40*/  FENCE.VIEW.ASYNC.S ;  /* 0x00000000000073c6 */ /* 0x004ea20000000000 */
[----:B------:R-:W-:Y:S02]  /*7a50*/  @P6 PRMT R0, R0, 0x654, R2 ;  /* 0x0000065400006816 */ /* 0x000fe40000000002 */
[----:B------:R-:W-:Y:S01]  /*7a60*/  LEA R2, R26, UR43, 0x3 ;  /* 0x0000002b1a027c11 */ /* 0x000fe2000f8e18ff */
[----:B--2---:R-:W-:Y:S06]  /*7a70*/  BAR.SYNC.DEFER_BLOCKING 0x1, 0x80 ;  /* 0x0042000000007b1d */ /* 0x004fec0000010000 */
[----:B------:R-:W-:Y:S05]  /*7a80*/  @P0 BRA `(.L_x_128) ;  /* 0x00000000003c0947 */ /* 0x000fea0003800000 */
[----:B------:R-:W2:Y:S01]  /*7a90*/  LDCU.64 UR6, c[0x0][0x348] ;  /* 0x00006900ff0677ac */ /* 0x000ea20008000a00 */
[----:B------:R-:W-:Y:S02]  /*7aa0*/  UIADD3 UR13, UPT, UPT, UR49, 0x10, URZ ;  /* 0x00000010310d7890 */ /* 0x000fe4000fffe0ff */
[----:B------:R-:W-:Y:S01]  /*7ab0*/  UIADD3 UR12, UPT, UPT, UR43, 0x1200, URZ ;  /* 0x000012002b0c7890 */ /* 0x000fe2000fffe0ff */
[----:B------:R-:W-:Y:S01]  /*7ac0*/  UMOV UR14, UR50 ;  /* 0x00000032000e7c82 */ /* 0x000fe20008000000 */
[----:B------:R-:W-:Y:S01]  /*7ad0*/  UMOV UR15, UR36 ;  /* 0x00000024000f7c82 */ /* 0x000fe20008000000 */
[----:B------:R-:W-:Y:S02]  /*7ae0*/  UIADD3 UR9, UPT, UPT, UR49, 0x50, URZ ;  /* 0x0000005031097890 */ /* 0x000fe4000fffe0ff */
[----:B------:R-:W-:Y:S01]  /*7af0*/  UIADD3 UR8, UPT, UPT, UR43, 0x1a00, URZ ;  /* 0x00001a002b087890 */ /* 0x000fe2000fffe0ff */
[----:B------:R-:W-:Y:S01]  /*7b00*/  UMOV UR10, UR50 ;  /* 0x00000032000a7c82 */ /* 0x000fe20008000000 */
[----:B------:R-:W-:Y:S01]  /*7b10*/  UMOV UR11, UR36 ;  /* 0x00000024000b7c82 */ /* 0x000fe20008000000 */
[----:B--2---:R-:W-:Y:S04]  /*7b20*/  UIADD3 UR4, UP0, UPT, UR6, 0x680, URZ ;  /* 0x0000068006047890 */ /* 0x004fe8000ff1e0ff */
[----:B------:R-:W-:Y:S09]  /*7b30*/  UIADD3.X UR5, UPT, UPT, URZ, UR7, URZ, UP0, !UPT ;  /* 0x00000007ff057290 */ /* 0x000ff200087fe4ff */
[----:B------:R2:W-:Y:S01]  /*7b40*/  UTMASTG.3D [UR12], [UR4] ;  /* 0x0000000c040073b5 */ /* 0x0005e20008010000 */
[----:B------:R2:W-:Y:S01]  /*7b50*/  UTMASTG.3D [UR8], [UR4] ;  /* 0x00000008040073b5 */ /* 0x0005e20008010000 */
[----:B------:R0:W-:Y:S01]  /*7b60*/  UTMACMDFLUSH ;  /* 0x00000000000079b7 */ /* 0x0001e20000000000 */
[----:B--2---:R-:W-:Y:S04]  /*7b70*/  DEPBAR.LE SB0, 0x1 ;  /* 0x000080400000791a */ /* 0x004fe80000000000 */
.L_x_128:
[----:B------:R-:W-:Y:S05]  /*7b80*/  BSYNC.RECONVERGENT B0 ;  /* 0x0000000000007941 */ /* 0x000fea0003800200 */
.L_x_127:
[----:B------:R-:W-:Y:S01]  /*7b90*/  BAR.SYNC.DEFER_BLOCKING 0x1, 0x80 ;  /* 0x0042000000007b1d */ /* 0x000fe20000010000 */
[----:B------:R-:W-:Y:S04]  /*7ba0*/  UIADD3 UR4, UPT, UPT, UR46, 0x1, URZ ;  /* 0x000000012e047890 */ /* 0x000fe8000fffe0ff */
[----:B------:R-:W-:Y:S04]  /*7bb0*/  UISETP.NE.AND UP0, UPT, UR4, 0x4, UPT ;  /* 0x000000040400788c */ /* 0x000fe8000bf05270 */
[----:B------:R-:W-:Y:S01]  /*7bc0*/  USEL UR44, UR4, URZ, UP0 ;  /* 0x000000ff042c7287 */ /* 0x000fe20008000000 */
[----:B------:R2:W-:Y:S01]  /*7bd0*/  @P6 SYNCS.ARRIVE.TRANS64.RED.A1T0 RZ, [R0+URZ], RZ ;  /* 0x000000ff00ff69a7 */ /* 0x0005e200081004ff */
[----:B------:R-:W-:Y:S01]  /*7be0*/  BSSY B1, `(.L_x_129) ;  /* 0x0000013000017945 */ /* 0x000fe20003800000 */
[----:B------:R-:W3:Y:S02]  /*7bf0*/  @P6 SYNCS.PHASECHK.TRANS64.TRYWAIT P0, [R2+URZ+0x60], R3 ;  /* 0x00006003020065a7 */ /* 0x000ee400080011ff */
[----:B---3--:R-:W-:Y:S01]  /*7c00*/  @P6 SEL R63, RZ, 0x1, !P0 ;  /* 0x00000001ff3f6807 */ /* 0x008fe20004000000 */
[----:B--2---:R-:W-:Y:S06]  /*7c10*/  @!P6 BRA `(.L_x_130) ;  /* 0x00000000003ce947 */ /* 0x004fec0003800000 */
[----:B------:R-:W-:Y:S01]  /*7c20*/  ISETP.NE.AND P1, PT, R64, RZ, PT ;  /* 0x000000ff4000720c */ /* 0x000fe20003f25270 */
[----:B------:R-:W-:Y:S01]  /*7c30*/  BSSY B0, `(.L_x_131) ;  /* 0x0000009000007945 */ /* 0x000fe20003800000 */
[----:B------:R-:W-:Y:S11]  /*7c40*/  ISETP.NE.AND P0, PT, R63, RZ, PT ;  /* 0x000000ff3f00720c */ /* 0x000ff60003f05270 */
[----:B------:R-:W-:Y:S05]  /*7c50*/  @P1 IMAD R3, R26, 0x1000, R56 ;  /* 0x000010001a031824 */ /* 0x000fea00078e0238 */
[----:B------:R-:W-:Y:S05]  /*7c60*/  @P1 IADD3 R0, PT, PT, R3, UR43, RZ ;  /* 0x0000002b03001c10 */ /* 0x000fea000fffe0ff */
[----:B------:R-:W-:Y:S01]  /*7c70*/  @P1 IMAD.IADD R0, R65, 0x1, R0 ;  /* 0x0000000141001824 */ /* 0x000fe200078e0200 */
[----:B------:R-:W-:Y:S06]  /*7c80*/  @P0 BRA `(.L_x_132) ;  /* 0x00000000000c0947 */ /* 0x000fec0003800000 */
[----:B------:R-:W-:Y:S04]  /*7c90*/  SHF.L.U32 R4, R59, 0x1f, RZ ;  /* 0x0000001f3b047819 */ /* 0x000fe800000006ff */
[----:B------:R-:W2:Y:S02]  /*7ca0*/  SYNCS.PHASECHK.TRANS64.TRYWAIT P0, [R2+URZ+0x60], R4 ;  /* 0x00006004020075a7 */ /* 0x000ea400080011ff */
[----:B--2---:R-:W-:Y:S05]  /*7cb0*/  @!P0 BRA `(.L_x_133) ;  /* 0x0000002000308947 */ /* 0x004fea0003800000 */
.L_x_132:
[----:B------:R-:W-:Y:S05]  /*7cc0*/  BSYNC B0 ;  /* 0x0000000000007941 */ /* 0x000fea0003800000 */
.L_x_131:
[----:B------:R-:W-:Y:S02]  /*7cd0*/  ISETP.NE.AND P0, PT, R64, RZ, PT ;  /* 0x000000ff4000720c */ /* 0x000fe40003f05270 */
[----:B------:R-:W-:Y:S11]  /*7ce0*/  IADD3 R26, PT, PT, R26, 0x1, RZ ;  /* 0x000000011a1a7810 */ /* 0x000ff60007ffe0ff */
[----:B------:R3:W4:Y:S04]  /*7cf0*/  @P0 LDS.128 R28, [R3+UR43+0x200] ;  /* 0x0002002b031c0984 */ /* 0x0007280008000c00 */
[----:B------:R3:W1:Y:S02]  /*7d00*/  @P0 LDS.128 R36, [R0+0x200] ;  /* 0x0002000000240984 */ /* 0x0006640000000c00 */
.L_x_130:
[----:B------:R-:W-:Y:S05]  /*7d10*/  BSYNC B1 ;  /* 0x0000000000017941 */ /* 0x000fea0003800000 */
.L_x_129:
[----:B---3--:R-:W-:Y:S05]  /*7d20*/  VIADD R0, R25, 0x20 ;  /* 0x0000002019007836 */ /* 0x008fea0000000000 */
[----:B------:R-:W-:Y:S04]  /*7d30*/  SHF.R.U32.HI R0, RZ, 0x15, R0 ;  /* 0x00000015ff007819 */ /* 0x000fe80000011600 */
[----:B------:R-:W-:Y:S11]  /*7d40*/  LOP3.LUT P0, RZ, R0, 0x3, R47, 0x48, !PT ;  /* 0x0000000300ff7812 */ /* 0x000ff6000780482f */
[----:B------:R-:W-:Y:S02]  /*7d50*/  @!UPT UIADD3 URZ, UPT, UPT, URZ, URZ, URZ ;  /* 0x000000fffffff290 */ /* 0x000fe4000fffe0ff */
[----:B------:R-:W-:Y:S05]  /*7d60*/  @!P0 BRA `(.L_x_134) ;  /* 0x0000000000408947 */ /* 0x000fea0003800000 */
[----:B------:R-:W3:Y:S01]  /*7d70*/  LDCU.64 UR8, c[0x4][0x70] ;  /* 0x01000e00ff0877ac */ /* 0x000ee20008000a00 */
[----:B------:R-:W-:Y:S01]  /*7d80*/  MOV R3, 0x0 ;  /* 0x0000000000037802 */ /* 0x000fe20000000f00 */
[----:B------:R-:W-:Y:S02]  /*7d90*/  HFMA2 R12, -RZ, RZ, 0, 5.9604644775390625e-08 ;  /* 0x00000001ff0c7431 */ /* 0x000fe400000001ff */
[----:B-1----:R-:W-:Y:S02]  /*7da0*/  IMAD.MOV.U32 R8, RZ, RZ, 0x192 ;  /* 0x00000192ff087424 */ /* 0x002fe400078e00ff */
[----:B------:R-:W-:Y:S01]  /*7db0*/  IMAD.MOV.U32 R13, RZ, RZ, RZ ;  /* 0x000000ffff0d7224 */ /* 0x000fe200078e00ff */
[----:B------:R-:W1:Y:S01]  /*7dc0*/  LDCU.64 UR6, c[0x4][0x78] ;  /* 0x01000f00ff0677ac */ /* 0x000e620008000a00 */
[----:B--2---:R-:W2:Y:S01]  /*7dd0*/  LDC.64 R2, c[0x4][R3] ;  /* 0x0100000003027b82 */ /* 0x004ea20000000a00 */
[----:B------:R-:W5:Y:S01]  /*7de0*/  LDCU.64 UR4, c[0x4][0x10] ;  /* 0x01000200ff0477ac */ /* 0x000f620008000a00 */
[----:B---3--:R-:W-:Y:S01]  /*7df0*/  MOV R5, UR9 ;  /* 0x0000000900057c02 */ /* 0x008fe20008000f00 */
[----:B------:R-:W-:Y:S01]  /*7e00*/  IMAD.U32 R4, RZ, RZ, UR8 ;  /* 0x00000008ff047e24 */ /* 0x000fe2000f8e00ff */
[----:B-1----:R-:W-:Y:S01]  /*7e10*/  MOV R7, UR7 ;  /* 0x0000000700077c02 */ /* 0x002fe20008000f00 */
[----:B------:R-:W-:Y:S01]  /*7e20*/  IMAD.U32 R6, RZ, RZ, UR6 ;  /* 0x00000006ff067e24 */ /* 0x000fe2000f8e00ff */
[----:B-----5:R-:W-:Y:S01]  /*7e30*/  MOV R11, UR5 ;  /* 0x00000005000b7c02 */ /* 0x020fe20008000f00 */
[----:B------:R-:W-:Y:S02]  /*7e40*/  IMAD.U32 R10, RZ, RZ, UR4 ;  /* 0x00000004ff0a7e24 */ /* 0x000fe4000f8e00ff */
[----:B------:R-:W-:Y:S07]  /*7e50*/  LEPC R20, `(.L_x_134) ;  /* 0x000000001014794e */ /* 0x000fee0000000000 */
[----:B--2-4-:R-:W-:Y:S05]  /*7e60*/  CALL.ABS.NOINC R2 ;  /* 0x0000000002007343 */ /* 0x014fea0003c00000 */
.L_x_134:
[----:B------:R-:W-:Y:S01]  /*7e70*/  ISETP.NE.AND P6, PT, R61, RZ, PT ;  /* 0x000000ff3d00720c */ /* 0x000fe20003fc5270 */
[----:B------:R-:W-:Y:S05]  /*7e80*/  WARPSYNC.ALL ;  /* 0x0000000000007948 */ /* 0x000fea0003800000 */
[----:B------:R-:W-:Y:S01]  /*7e90*/  R2UR UR4, R25 ;  /* 0x00000000190472ca */ /* 0x000fe200000e0000 */
[----:B----4-:R-:W-:Y:S01]  /*7ea0*/  HADD2.F32 R3, -RZ, R28.H0_H0 ;  /* 0x2000001cff037230 */ /* 0x010fe20000004100 */
[----:B------:R-:W-:Y:S01]  /*7eb0*/  ISETP.NE.AND P0, PT, R60, RZ, PT ;  /* 0x000000ff3c00720c */ /* 0x000fe20003f05270 */
[----:B------:R-:W-:Y:S01]  /*7ec0*/  HADD2.F32 R20, -RZ, R30.H0_H0 ;  /* 0x2000001eff147230 */ /* 0x000fe20000004100 */
[----:B------:R-:W-:Y:S09]  /*7ed0*/  BSSY.RECONVERGENT B0, `(.L_x_135) ;  /* 0x0000058000007945 */ /* 0x000ff20003800200 */
[----:B-12---:R-:W1:Y:S02]  /*7ee0*/  LDTM.x16 R4, tmem[UR4+0x20] ;  /* 0x00002004000479ee */ /* 0x006e640008240000 */
        /* <DEDUP_REMOVED lines=59> */
[----:B------:R-:W-:Y:S02]  /*82a0*/  LEA R3, R26, UR43, 0x3 ;  /* 0x0000002b1a037c11 */ /* 0x000fe4000f8e18ff */
        /* <DEDUP_REMOVED lines=8> */
[----:B------:R-:W-:Y:S01]  /*8330*/  @P6 SHF.L.U32 R2, R59, 0x1f, RZ ;  /* 0x0000001f3b026819 */ /* 0x000fe200000006ff */
        /* <DEDUP_REMOVED lines=17> */
.L_x_136:
[----:B------:R-:W-:Y:S05]  /*8450*/  BSYNC.RECONVERGENT B0 ;  /* 0x0000000000007941 */ /* 0x000fea0003800200 */
.L_x_135:
        /* <DEDUP_REMOVED lines=19> */
.L_x_140:
[----:B------:R-:W-:Y:S05]  /*8590*/  BSYNC B0 ;  /* 0x0000000000007941 */ /* 0x000fea0003800000 */
.L_x_139:
[----:B------:R-:W-:Y:S11]  /*85a0*/  ISETP.NE.AND P0, PT, R64, RZ, PT ;  /* 0x000000ff4000720c */ /* 0x000ff60003f05270 */
[----:B------:R-:W-:Y:S02]  /*85b0*/  @!UPT UIADD3 URZ, UPT, UPT, URZ, URZ, URZ ;  /* 0x000000fffffff290 */ /* 0x000fe4000fffe0ff */
[----:B------:R3:W4:Y:S04]  /*85c0*/  @P0 LDS.128 R28, [R26+UR43+0x200] ;  /* 0x0002002b1a1c0984 */ /* 0x0007280008000c00 */
[----:B------:R3:W1:Y:S02]  /*85d0*/  @P0 LDS.128 R36, [R65+0x200] ;  /* 0x0002000041240984 */ /* 0x0006640000000c00 */
.L_x_138:
[----:B------:R-:W-:Y:S05]  /*85e0*/  BSYNC B1 ;  /* 0x0000000000017941 */ /* 0x000fea0003800000 */
.L_x_137:
[----:B--2---:R-:W-:Y:S05]  /*85f0*/  VIADD R0, R25, 0x30 ;  /* 0x0000003019007836 */ /* 0x004fea0000000000 */
[----:B------:R-:W-:Y:S04]  /*8600*/  SHF.R.U32.HI R0, RZ, 0x15, R0 ;  /* 0x00000015ff007819 */ /* 0x000fe80000011600 */
[----:B------:R-:W-:Y:S11]  /*8610*/  LOP3.LUT P0, RZ, R0, 0x3, R47, 0x48, !PT ;  /* 0x0000000300ff7812 */ /* 0x000ff6000780482f */
[----:B------:R-:W-:Y:S02]  /*8620*/  @!UPT UIADD3 URZ, UPT, UPT, URZ, URZ, URZ ;  /* 0x000000fffffff290 */ /* 0x000fe4000fffe0ff */
[----:B------:R-:W-:Y:S05]  /*8630*/  @!P0 BRA `(.L_x_142) ;  /* 0x0000000000408947 */ /* 0x000fea0003800000 */
[----:B------:R-:W2:Y:S01]  /*8640*/  LDCU.64 UR8, c[0x4][0x70] ;  /* 0x01000e00ff0877ac */ /* 0x000ea20008000a00 */
[----:B------:R-:W-:Y:S01]  /*8650*/  MOV R3, 0x0 ;  /* 0x0000000000037802 */ /* 0x000fe20000000f00 */
        /* <DEDUP_REMOVED lines=14> */
.L_x_142:
[----:B------:R-:W-:Y:S01]  /*8740*/  ISETP.NE.AND P0, PT, R60, RZ, PT ;  /* 0x000000ff3c00720c */ /* 0x000fe20003f05270 */
[----:B------:R-:W-:Y:S05]  /*8750*/  WARPSYNC.ALL ;  /* 0x0000000000007948 */ /* 0x000fea0003800000 */
[----:B------:R-:W-:Y:S01]  /*8760*/  R2UR UR4, R25 ;  /* 0x00000000190472ca */ /* 0x000fe200000e0000 */
[--C-:B----4-:R-:W-:Y:S01]  /*8770*/  HADD2.F32 R20, -RZ, R28.reuse.H0_H0 ;  /* 0x2000001cff147230 */ /* 0x110fe20000004100 */
[----:B------:R-:W-:Y:S01]  /*8780*/  IADD3 R53, PT, PT, R53, 0xf0, RZ ;  /* 0x000000f035357810 */ /* 0x000fe20007ffe0ff */
[----:B------:R-:W-:Y:S01]  /*8790*/  HADD2.F32 R21, -RZ, R28.H1_H1 ;  /* 0x3000001cff157230 */ /* 0x000fe20000004100 */
[----:B------:R-:W-:Y:S01]  /*87a0*/  BSSY.RECONVERGENT B0, `(.L_x_143) ;  /* 0x0000054000007945 */ /* 0x000fe20003800200 */
[--C-:B------:R-:W-:Y:S01]  /*87b0*/  HADD2.F32 R25, -RZ, R29.reuse.H0_H0 ;  /* 0x2000001dff197230 */ /* 0x100fe20000004100 */
[----:B------:R-:W-:Y:S01]  /*87c0*/  LOP3.LUT R53, R53, 0xfefffff8, RZ, 0xc0, !PT ;  /* 0xfefffff835357812 */ /* 0x000fe200078ec0ff */
[----:B---3--:R-:W-:Y:S02]  /*87d0*/  HADD2.F32 R26, -RZ, R29.H1_H1 ;  /* 0x3000001dff1a7230 */ /* 0x008fe40000004100 */
[--C-:B------:R-:W-:Y:S02]  /*87e0*/  HADD2.F32 R28, -RZ, R30.reuse.H0_H0 ;  /* 0x2000001eff1c7230 */ /* 0x100fe40000004100 */
[----:B------:R-:W-:Y:S02]  /*87f0*/  HADD2.F32 R29, -RZ, R30.H1_H1 ;  /* 0x3000001eff1d7230 */ /* 0x000fe40000004100 */
[----:B-1----:R-:W1:Y:S01]  /*8800*/  LDTM.x16 R4, tmem[UR4+0x30] ;  /* 0x00003004000479ee */ /* 0x002e620008240000 */
[----:B------:R-:W-:Y:S01]  /*8810*/  NOP ;  /* 0x0000000000007918 */ /* 0x000fe20000000000 */
[----:B-1----:R1:W-:Y:S01]  /*8820*/  SYNCS.ARRIVE.TRANS64.RED.A1T0 RZ, [R53+URZ], RZ ;  /* 0x000000ff35ff79a7 */ /* 0x0023e200081004ff */
[--C-:B------:R-:W-:Y:S02]  /*8830*/  HADD2.F32 R30, -RZ, R31.reuse.H0_H0 ;  /* 0x2000001fff1e7230 */ /* 0x100fe40000004100 */
[----:B------:R-:W-:Y:S02]  /*8840*/  HADD2.F32 R31, -RZ, R31.H1_H1 ;  /* 0x3000001fff1f7230 */ /* 0x000fe40000004100 */
        /* <DEDUP_REMOVED lines=8> */
[C---:B------:R-:W-:Y:S01]  /*88d0*/  FMUL R4, R24.reuse, R4 ;  /* 0x0000000418047220 */ /* 0x040fe20000400000 */
[C---:B------:R-:W-:Y:S01]  /*88e0*/  FMUL R5, R24.reuse, R5 ;  /* 0x0000000518057220 */ /* 0x040fe20000400000 */
[C---:B------:R-:W-:Y:S01]  /*88f0*/  FMUL R6, R24.reuse, R6 ;  /* 0x0000000618067220 */ /* 0x040fe20000400000 */
[C---:B------:R-:W-:Y:S01]  /*8900*/  FMUL R7, R24.reuse, R7 ;  /* 0x0000000718077220 */ /* 0x040fe20000400000 */
[C---:B------:R-:W-:Y:S01]  /*8910*/  FFMA R4, R27.reuse, R20, R4 ;  /* 0x000000141b047223 */ /* 0x040fe20000000004 */
        /* <DEDUP_REMOVED lines=15> */
[C---:B------:R-:W-:Y:S01]  /*8a10*/  FMUL R12, R24.reuse, R16 ;  /* 0x00000010180c7220 */ /* 0x040fe20000400000 */
[C---:B------:R-:W-:Y:S01]  /*8a20*/  FFMA R0, R27.reuse, R32, R0 ;  /* 0x000000201b007223 */ /* 0x040fe20000000000 */
[C---:B------:R-:W-:Y:S01]  /*8a30*/  FMUL R13, R24.reuse, R17 ;  /* 0x00000011180d7220 */ /* 0x040fe20000400000 */
[----:B------:R-:W-:Y:S01]  /*8a40*/  FFMA R2, R27, R33, R2 ;  /* 0x000000211b027223 */ /* 0x000fe20000000002 */
[----:B------:R-:W-:Y:S01]  /*8a50*/  F2FP.F16.F32.PACK_AB R4, R5, R4 ;  /* 0x000000040504723e */ /* 0x000fe200000000ff */
[C---:B------:R-:W-:Y:S01]  /*8a60*/  FMUL R14, R24.reuse, R18 ;  /* 0x00000012180e7220 */ /* 0x040fe20000400000 */
[----:B------:R-:W-:Y:S01]  /*8a70*/  FFMA R3, R27, R34, R3 ;  /* 0x000000221b037223 */ /* 0x000fe20000000003 */
[----:B------:R-:W-:Y:S01]  /*8a80*/  F2FP.F16.F32.PACK_AB R5, R7, R6 ;  /* 0x000000060705723e */ /* 0x000fe200000000ff */
[----:B------:R-:W-:Y:S01]  /*8a90*/  FFMA R15, R27, R35, R15 ;  /* 0x000000231b0f7223 */ /* 0x000fe2000000000f */
[----:B------:R-:W-:Y:S01]  /*8aa0*/  FMUL R19, R24, R19 ;  /* 0x0000001318137220 */ /* 0x000fe20000400000 */
[----:B------:R-:W-:Y:S01]  /*8ab0*/  F2FP.F16.F32.PACK_AB R6, R9, R8 ;  /* 0x000000080906723e */ /* 0x000fe200000000ff */
[----:B------:R-:W-:Y:S01]  /*8ac0*/  FFMA R12, R27, R36, R12 ;  /* 0x000000241b0c7223 */ /* 0x000fe2000000000c */
[----:B------:R-:W-:Y:S01]  /*8ad0*/  F2FP.F16.F32.PACK_AB R7, R11, R10 ;  /* 0x0000000a0b07723e */ /* 0x000fe200000000ff */
[C---:B------:R-:W-:Y:S01]  /*8ae0*/  FFMA R13, R27.reuse, R37, R13 ;  /* 0x000000251b0d7223 */ /* 0x040fe2000000000d */
[C---:B------:R-:W-:Y:S01]  /*8af0*/  FFMA R14, R27.reuse, R38, R14 ;  /* 0x000000261b0e7223 */ /* 0x040fe2000000000e */
[----:B------:R-:W-:Y:S01]  /*8b00*/  FFMA R19, R27, R39, R19 ;  /* 0x000000271b137223 */ /* 0x000fe20000000013 */
[----:B------:R-:W-:Y:S01]  /*8b10*/  F2FP.F16.F32.PACK_AB R16, R2, R0 ;  /* 0x000000000210723e */ /* 0x000fe200000000ff */
[----:B------:R1:W-:Y:S01]  /*8b20*/  STS.128 [R56+UR43+0x3200], R4 ;  /* 0x0032000438007988 */ /* 0x0003e20008000c2b */
        /* <DEDUP_REMOVED lines=27> */
.L_x_144:
[----:B------:R-:W-:Y:S05]  /*8ce0*/  BSYNC.RECONVERGENT B0 ;  /* 0x0000000000007941 */ /* 0x000fea0003800200 */
.L_x_143:
[----:B------:R-:W-:Y:S01]  /*8cf0*/  BAR.SYNC.DEFER_BLOCKING 0x1, 0x80 ;  /* 0x0042000000007b1d */ /* 0x000fe20000010000 */
[----:B------:R-:W-:Y:S01]  /*8d00*/  UISETP.NE.AND UP0, UPT, UR52, -0x4, UPT ;  /* 0xfffffffc3400788c */ /* 0x000fe2000bf05270 */
[----:B------:R-:W-:Y:S08]  /*8d10*/  IADD3 R22, PT, PT, R22, 0x1, RZ ;  /* 0x0000000116167810 */ /* 0x000ff00007ffe0ff */
[----:B------:R-:W-:Y:S05]  /*8d20*/  BRA.U !UP0, `(.L_x_145) ;  /* 0x0000000108287547 */ /* 0x000fea000b800000 */
[----:B------:R-:W-:Y:S01]  /*8d30*/  ISETP.NE.AND P0, PT, R61, RZ, PT ;  /* 0x000000ff3d00720c */ /* 0x000fe20003f05270 */
[----:B------:R-:W-:Y:S01]  /*8d40*/  IMAD.U32 R2, RZ, RZ, UR46 ;  /* 0x0000002eff027e24 */ /* 0x000fe2000f8e00ff */
[----:B------:R-:W-:Y:S01]  /*8d50*/  UIADD3 UR4, UPT, UPT, UR46, 0x1, URZ ;  /* 0x000000012e047890 */ /* 0x000fe2000fffe0ff */
[----:B------:R-:W-:Y:S03]  /*8d60*/  IMAD.U32 R0, RZ, RZ, UR47 ;  /* 0x0000002fff007e24 */ /* 0x000fe6000f8e00ff */
[----:B------:R-:W-:Y:S04]  /*8d70*/  UISETP.NE.AND UP0, UPT, UR4, 0x4, UPT ;  /* 0x000000040400788c */ /* 0x000fe8000bf05270 */
[----:B------:R-:W-:Y:S03]  /*8d80*/  USEL UR46, UR4, URZ, UP0 ;  /* 0x000000ff042e7287 */ /* 0x000fe60008000000 */
[----:B------:R-:W-:Y:S05]  /*8d90*/  @P0 LEA R2, R2, UR43, 0x3 ;  /* 0x0000002b02020c11 */ /* 0x000fea000f8e18ff */
[----:B------:R-:W-:Y:S05]  /*8da0*/  @P0 VIADD R2, R2, 0x80 ;  /* 0x0000008002020836 */ /* 0x000fea0000000000 */
[----:B------:R-:W-:Y:S04]  /*8db0*/  @P0 PRMT R0, R0, 0x654, R2 ;  /* 0x0000065400000816 */ /* 0x000fe80000000002 */
[----:B------:R2:W-:Y:S03]  /*8dc0*/  @P0 SYNCS.ARRIVE.TRANS64.RED.A1T0 RZ, [R0+URZ], RZ ;  /* 0x000000ff00ff09a7 */ /* 0x0005e600081004ff */
.L_x_145:
[----:B------:R-:W-:Y:S01]  /*8dd0*/  R2UR UR4, R50 ;  /* 0x00000000320472ca */ /* 0x000fe200000e0000 */
[----:B------:R-:W-:Y:S01]  /*8de0*/  UISETP.NE.AND UP0, UPT, UR62, URZ, UPT ;  /* 0x000000ff3e00728c */ /* 0x000fe2000bf05270 */
[----:B------:R-:W-:Y:S01]  /*8df0*/  ISETP.NE.AND P0, PT, R55, 0x2, PT ;  /* 0x000000023700780c */ /* 0x000fe20003f05270 */
[----:B------:R-:W-:Y:S01]  /*8e00*/  UIADD3 UR31, UPT, UPT, UR38, UR63, URZ ;  /* 0x0000003f261f7290 */ /* 0x000fe2000fffe0ff */
[----:B------:R-:W-:Y:S01]  /*8e10*/  ISETP.NE.AND P1, PT, R22, 0x4, PT ;  /* 0x000000041600780c */ /* 0x000fe20003f25270 */
[----:B------:R-:W-:Y:S01]  /*8e20*/  UIADD3 UR52, UPT, UPT, UR52, 0x4, URZ ;  /* 0x0000000434347890 */ /* 0x000fe2000fffe0ff */
[----:B------:R-:W-:Y:S01]  /*8e30*/  SEL R2, RZ, 0x1, P0 ;  /* 0x00000001ff027807 */ /* 0x000fe20000000000 */
[----:B------:R-:W-:Y:S01]  /*8e40*/  UMOV UR36, UR61 ;  /* 0x0000003d00247c82 */ /* 0x000fe20008000000 */
[----:B--2---:R-:W-:Y:S02]  /*8e50*/  SEL R0, RZ, 0x1, P1 ;  /* 0x00000001ff007807 */ /* 0x004fe40000800000 */
[----:B------:R-:W-:Y:S02]  /*8e60*/  LOP3.LUT R57, R57, R2, RZ, 0x3c, !PT ;  /* 0x0000000239397212 */ /* 0x000fe400078e3cff */
[----:B------:R-:W-:Y:S01]  /*8e70*/  LOP3.LUT R58, R58, R0, RZ, 0x3c, !PT ;  /* 0x000000003a3a7212 */ /* 0x000fe200078e3cff */
[----:B------:R-:W-:Y:S01]  /*8e80*/  UIADD3 UR30, UPT, UPT, UR37, UR4, URZ ;  /* 0x00000004251e7290 */ /* 0x000fe2000fffe0ff */
[----:B------:R-:W-:Y:S02]  /*8e90*/  SEL R55, R55, RZ, P0 ;  /* 0x000000ff37377207 */ /* 0x000fe40000000000 */
[----:B------:R-:W-:Y:S01]  /*8ea0*/  SEL R22, R22, RZ, P1 ;  /* 0x000000ff16167207 */ /* 0x000fe20000800000 */
[----:B------:R-:W-:Y:S08]  /*8eb0*/  BRA.U UP0, `(.L_x_146) ;  /* 0xffffffcd005c7547 */ /* 0x000ff0000b83ffff */
[----:B------:R-:W-:-:S13]  /*8ec0*/  R2UR UR4, R51 ;  /* 0x00000000330472ca */ /* 0x000fda00000e0000 */
[----:B------:R-:W-:-:S09]  /*8ed0*/  UISETP.NE.AND UP0, UPT, UR4, URZ, UPT ;  /* 0x000000ff0400728c */ /* 0x000fd2000bf05270 */
[----:B------:R-:W-:Y:S05]  /*8ee0*/  BRA.U !UP0, `(.L_x_147) ;  /* 0x0000000108487547 */ /* 0x000fea000b800000 */
[----:B------:R-:W2:Y:S02]  /*8ef0*/  LDCU.64 UR4, c[0x0][0x890] ;  /* 0x00011200ff0477ac */ /* 0x000ea40008000a00 */
[----:B--2---:R-:W-:-:S04]  /*8f00*/  UISETP.NE.U32.AND UP0, UPT, UR4, URZ, UPT ;  /* 0x000000ff0400728c */ /* 0x004fc8000bf05070 */
[----:B------:R-:W-:-:S09]  /*8f10*/  UISETP.NE.AND.EX UP0, UPT, UR5, URZ, UPT, UP0 ;  /* 0x000000ff0500728c */ /* 0x000fd2000bf05300 */
[----:B------:R-:W-:Y:S05]  /*8f20*/  BRA.U UP0, `(.L_x_148) ;  /* 0x00000001000c7547 */ /* 0x000fea000b800000 */
[----:B------:R-:W-:-:S13]  /*8f30*/  FSETP.NEU.AND P0, PT, R27, RZ, PT ;  /* 0x000000ff1b00720b */ /* 0x000fda0003f0d000 */
[----:B------:R-:W-:Y:S05]  /*8f40*/  @!P0 EXIT ;  /* 0x000000000000894d */ /* 0x000fea0003800000 */
[----:B------:R-:W-:Y:S05]  /*8f50*/  BRA `(.L_x_147) ;  /* 0x00000000002c7947 */ /* 0x000fea0003800000 */
.L_x_148:
[----:B------:R-:W-:Y:S01]  /*8f60*/  ISETP.NE.AND P0, PT, R54, RZ, PT ;  /* 0x000000ff3600720c */ /* 0x000fe20003f05270 */
[----:B------:R-:W-:-:S12]  /*8f70*/  BSSY.RECONVERGENT B0, `(.L_x_147) ;  /* 0x0000009000007945 */ /* 0x000fd80003800200 */
[----:B------:R-:W-:Y:S05]  /*8f80*/  @P0 BRA `(.L_x_149) ;  /* 0x0000000000140947 */ /* 0x000fea0003800000 */
[----:B------:R-:W2:Y:S02]  /*8f90*/  LDCU.64 UR4, c[0x0][0x888] ;  /* 0x00011100ff0477ac */ /* 0x000ea40008000a00 */
[----:B--2---:R-:W-:-:S04]  /*8fa0*/  ISETP.NE.U32.AND P0, PT, RZ, UR4, PT ;  /* 0x00000004ff007c0c */ /* 0x004fc8000bf05070 */
[----:B------:R-:W-:-:S13]  /*8fb0*/  ISETP.NE.AND.EX P0, PT, RZ, UR5, PT, P0 ;  /* 0x00000005ff007c0c */ /* 0x000fda000bf05300 */
[----:B------:R-:W-:Y:S05]  /*8fc0*/  @!P0 EXIT ;  /* 0x000000000000894d */ /* 0x000fea0003800000 */
[----:B------:R-:W-:Y:S05]  /*8fd0*/  BRA `(.L_x_150) ;  /* 0x0000000000087947 */ /* 0x000fea0003800000 */
.L_x_149:
[----:B------:R-:W-:-:S13]  /*8fe0*/  FSETP.NEU.AND P0, PT, R27, RZ, PT ;  /* 0x000000ff1b00720b */ /* 0x000fda0003f0d000 */
[----:B------:R-:W-:Y:S05]  /*8ff0*/  @!P0 EXIT ;  /* 0x000000000000894d */ /* 0x000fea0003800000 */
.L_x_150:
[----:B------:R-:W-:Y:S05]  /*9000*/  BSYNC.RECONVERGENT B0 ;  /* 0x0000000000007941 */ /* 0x000fea0003800200 */
.L_x_147:
[----:B------:R-:W-:Y:S01]  /*9010*/  ULEA UR4, UR46, UR43, 0x3 ;  /* 0x0000002b2e047291 */ /* 0x000fe2000f8e18ff */
[----:B------:R-:W-:-:S04]  /*9020*/  DEPBAR.LE SB0, 0x0 ;  /* 0x000080000000791a */ /* 0x000fc80000000000 */
[----:B------:R-:W-:-:S04]  /*9030*/  UIADD3 UR4, UPT, UPT, UR4, 0x80, URZ ;  /* 0x0000008004047890 */ /* 0x000fc8000fffe0ff */
[----:B------:R-:W-:-:S09]  /*9040*/  UPRMT UR4, UR47, 0x654, UR4 ;  /* 0x000006542f047896 */ /* 0x000fd20008000004 */
[----:B------:R-:W-:Y:S01]  /*9050*/  SYNCS.ARRIVE.TRANS64.RED.A1T0 RZ, [UR4], RZ ;  /* 0x000000ffffff79a7 */ /* 0x000fe20008100404 */
[----:B------:R-:W-:Y:S05]  /*9060*/  EXIT ;  /* 0x000000000000794d */ /* 0x000fea0003800000 */
.L_x_24:
[----:B--2---:R2:W3:Y:S02]  /*9070*/  SYNCS.PHASECHK.TRANS64.TRYWAIT P0, [R0+URZ+0x120], R2 ;  /* 0x00012002000075a7 */ /* 0x0044e400080011ff */
[----:B---3--:R-:W-:Y:S05]  /*9080*/  @!P0 NANOSLEEP.SYNCS 0x989680 ;  /* 0x009896800000895d */ /* 0x008fea0003900000 */
[----:B------:R-:W3:Y:S02]  /*9090*/  @!P0 SYNCS.PHASECHK.TRANS64 P0, [R0+URZ+0x120], R2 ;  /* 0x00012002000085a7 */ /* 0x000ee400080010ff */
[----:B---3--:R-:W-:Y:S05]  /*90a0*/  @!P0 BRA `(.L_x_24) ;  /* 0xfffffffc00f08947 */ /* 0x008fea000383ffff */
[----:B------:R-:W-:Y:S05]  /*90b0*/  BRA `(.L_x_151) ;  /* 0xffffff8800847947 */ /* 0x000fea000383ffff */
.L_x_27:
[----:B-1----:R-:W-:-:S07]  /*90c0*/  MOV R0, UR33 ;  /* 0x0000002100007c02 */ /* 0x002fce0008000f00 */
.L_x_152:
[----:B-1----:R1:W2:Y:S02]  /*90d0*/  SYNCS.PHASECHK.TRANS64.TRYWAIT P0, [R0+URZ+0x30], R3 ;  /* 0x00003003000075a7 */ /* 0x0022a400080011ff */
[----:B--2---:R-:W-:Y:S05]  /*90e0*/  @!P0 NANOSLEEP.SYNCS 0x989680 ;  /* 0x009896800000895d */ /* 0x004fea0003900000 */
[----:B------:R-:W2:Y:S02]  /*90f0*/  @!P0 SYNCS.PHASECHK.TRANS64 P0, [R0+URZ+0x30], R3 ;  /* 0x00003003000085a7 */ /* 0x000ea400080010ff */
[----:B--2---:R-:W-:Y:S05]  /*9100*/  @!P0 BRA `(.L_x_152) ;  /* 0xfffffffc00f08947 */ /* 0x004fea000383ffff */
[----:B------:R-:W-:Y:S05]  /*9110*/  BRA `(.L_x_26) ;  /* 0xffffff8800d87947 */ /* 0x000fea000383ffff */
.L_x_34:
[----:B-1----:R-:W-:-:S07]  /*9120*/  MOV R0, UR17 ;  /* 0x0000001100007c02 */ /* 0x002fce0008000f00 */
.L_x_153:
[----:B-1----:R1:W2:Y:S02]  /*9130*/  SYNCS.PHASECHK.TRANS64.TRYWAIT P0, [R0+URZ+0x30], R3 ;  /* 0x00003003000075a7 */ /* 0x0022a400080011ff */
[----:B--2---:R-:W-:Y:S05]  /*9140*/  @!P0 NANOSLEEP.SYNCS 0x989680 ;  /* 0x009896800000895d */ /* 0x004fea0003900000 */
[----:B------:R-:W2:Y:S02]  /*9150*/  @!P0 SYNCS.PHASECHK.TRANS64 P0, [R0+URZ+0x30], R3 ;  /* 0x00003003000085a7 */ /* 0x000ea400080010ff */
[----:B--2---:R-:W-:Y:S05]  /*9160*/  @!P0 BRA `(.L_x_153) ;  /* 0xfffffffc00f08947 */ /* 0x004fea000383ffff */
[----:B------:R-:W-:Y:S05]  /*9170*/  BRA `(.L_x_33) ;  /* 0xffffff8c009c7947 */ /* 0x000fea000383ffff */
.L_x_39:
[----:B-1----:R1:W2:Y:S02]  /*9180*/  SYNCS.PHASECHK.TRANS64.TRYWAIT P0, [R3+URZ+0xb0], R0 ;  /* 0x0000b000030075a7 */ /* 0x0022a400080011ff */
[----:B--2---:R-:W-:Y:S05]  /*9190*/  @!P0 NANOSLEEP.SYNCS 0x989680 ;  /* 0x009896800000895d */ /* 0x004fea0003900000 */
[----:B------:R-:W2:Y:S02]  /*91a0*/  @!P0 SYNCS.PHASECHK.TRANS64 P0, [R3+URZ+0xb0], R0 ;  /* 0x0000b000030085a7 */ /* 0x000ea400080010ff */
[----:B--2---:R-:W-:Y:S05]  /*91b0*/  @!P0 BRA `(.L_x_39) ;  /* 0xfffffffc00f08947 */ /* 0x004fea000383ffff */
[----:B------:R-:W-:Y:S05]  /*91c0*/  BRA `(.L_x_154) ;  /* 0xffffff9000487947 */ /* 0x000fea000383ffff */
.L_x_43:
[----:B------:R-:W-:-:S07]  /*91d0*/  MOV R0, UR4 ;  /* 0x0000000400007c02 */ /* 0x000fce0008000f00 */
.L_x_155:
[----:B-1----:R1:W2:Y:S02]  /*91e0*/  SYNCS.PHASECHK.TRANS64.TRYWAIT P0, [R0+URZ], R2 ;  /* 0x00000002000075a7 */ /* 0x0022a400080011ff */
[----:B--2---:R-:W-:Y:S05]  /*91f0*/  @!P0 NANOSLEEP.SYNCS 0x989680 ;  /* 0x009896800000895d */ /* 0x004fea0003900000 */
[----:B------:R-:W2:Y:S02]  /*9200*/  @!P0 SYNCS.PHASECHK.TRANS64 P0, [R0+URZ], R2 ;  /* 0x00000002000085a7 */ /* 0x000ea400080010ff */
[----:B--2---:R-:W-:Y:S05]  /*9210*/  @!P0 BRA `(.L_x_155) ;  /* 0xfffffffc00f08947 */ /* 0x004fea000383ffff */
[----:B------:R-:W-:Y:S05]  /*9220*/  BRA `(.L_x_156) ;  /* 0xffffff9400f07947 */ /* 0x000fea000383ffff */
.L_x_44:
[----:B------:R-:W-:-:S07]  /*9230*/  MOV R0, UR5 ;  /* 0x0000000500007c02 */ /* 0x000fce0008000f00 */
.L_x_157:
[----:B-1----:R1:W2:Y:S02]  /*9240*/  SYNCS.PHASECHK.TRANS64.TRYWAIT P0, [R0+URZ], R3 ;  /* 0x00000003000075a7 */ /* 0x0022a400080011ff */
[----:B--2---:R-:W-:Y:S05]  /*9250*/  @!P0 NANOSLEEP.SYNCS 0x989680 ;  /* 0x009896800000895d */ /* 0x004fea0003900000 */
[----:B------:R-:W2:Y:S02]  /*9260*/  @!P0 SYNCS.PHASECHK.TRANS64 P0, [R0+URZ], R3 ;  /* 0x00000003000085a7 */ /* 0x000ea400080010ff */
[----:B--2---:R-:W-:Y:S05]  /*9270*/  @!P0 BRA `(.L_x_157) ;  /* 0xfffffffc00f08947 */ /* 0x004fea000383ffff */
[----:B------:R-:W-:Y:S05]  /*9280*/  BRA `(.L_x_158) ;  /* 0xffffff9400fc7947 */ /* 0x000fea000383ffff */
.L_x_45:
[----:B------:R-:W-:-:S07]  /*9290*/  MOV R0, UR5 ;  /* 0x0000000500007c02 */ /* 0x000fce0008000f00 */
.L_x_159:
[----:B-1----:R1:W2:Y:S02]  /*92a0*/  SYNCS.PHASECHK.TRANS64.TRYWAIT P0, [R0+URZ], R3 ;  /* 0x00000003000075a7 */ /* 0x0022a400080011ff */
[----:B--2---:R-:W-:Y:S05]  /*92b0*/  @!P0 NANOSLEEP.SYNCS 0x989680 ;  /* 0x009896800000895d */ /* 0x004fea0003900000 */
[----:B------:R-:W2:Y:S02]  /*92c0*/  @!P0 SYNCS.PHASECHK.TRANS64 P0, [R0+URZ], R3 ;  /* 0x00000003000085a7 */ /* 0x000ea400080010ff */
[----:B--2---:R-:W-:Y:S05]  /*92d0*/  @!P0 BRA `(.L_x_159) ;  /* 0xfffffffc00f08947 */ /* 0x004fea000383ffff */
[----:B------:R-:W-:Y:S05]  /*92e0*/  BRA `(.L_x_160) ;  /* 0xffffff9800087947 */ /* 0x000fea000383ffff */
.L_x_46:
[----:B------:R-:W-:-:S07]  /*92f0*/  MOV R0, UR5 ;  /* 0x0000000500007c02 */ /* 0x000fce0008000f00 */
.L_x_161:
[----:B-1----:R1:W2:Y:S02]  /*9300*/  SYNCS.PHASECHK.TRANS64.TRYWAIT P0, [R0+URZ], R3 ;  /* 0x00000003000075a7 */ /* 0x0022a400080011ff */
[----:B--2---:R-:W-:Y:S05]  /*9310*/  @!P0 NANOSLEEP.SYNCS 0x989680 ;  /* 0x009896800000895d */ /* 0x004fea0003900000 */
[----:B------:R-:W2:Y:S02]  /*9320*/  @!P0 SYNCS.PHASECHK.TRANS64 P0, [R0+URZ], R3 ;  /* 0x00000003000085a7 */ /* 0x000ea400080010ff */
[----:B--2---:R-:W-:Y:S05]  /*9330*/  @!P0 BRA `(.L_x_161) ;  /* 0xfffffffc00f08947 */ /* 0x004fea000383ffff */
[----:B------:R-:W-:Y:S05]  /*9340*/  BRA `(.L_x_162) ;  /* 0xffffff9800147947 */ /* 0x000fea000383ffff */
.L_x_47:
[----:B------:R-:W-:-:S07]  /*9350*/  MOV R0, UR5 ;  /* 0x0000000500007c02 */ /* 0x000fce0008000f00 */
.L_x_163:
[----:B-1----:R1:W2:Y:S02]  /*9360*/  SYNCS.PHASECHK.TRANS64.TRYWAIT P0, [R0+URZ], R3 ;  /* 0x00000003000075a7 */ /* 0x0022a400080011ff */
[----:B--2---:R-:W-:Y:S05]  /*9370*/  @!P0 NANOSLEEP.SYNCS 0x989680 ;  /* 0x009896800000895d */ /* 0x004fea0003900000 */
[----:B------:R-:W2:Y:S02]  /*9380*/  @!P0 SYNCS.PHASECHK.TRANS64 P0, [R0+URZ], R3 ;  /* 0x00000003000085a7 */ /* 0x000ea400080010ff */
[----:B--2---:R-:W-:Y:S05]  /*9390*/  @!P0 BRA `(.L_x_163) ;  /* 0xfffffffc00f08947 */ /* 0x004fea000383ffff */
[----:B------:R-:W-:Y:S05]  /*93a0*/  BRA `(.L_x_164) ;  /* 0xffffff9800207947 */ /* 0x000fea000383ffff */
.L_x_50:
[----:B--2---:R2:W3:Y:S02]  /*93b0*/  SYNCS.PHASECHK.TRANS64.TRYWAIT P0, [R2+URZ+0x110], R4 ;  /* 0x00011004020075a7 */ /* 0x0044e400080011ff */
[----:B---3--:R-:W-:Y:S05]  /*93c0*/  @!P0 NANOSLEEP.SYNCS 0x989680 ;  /* 0x009896800000895d */ /* 0x008fea0003900000 */
[----:B------:R-:W3:Y:S02]  /*93d0*/  @!P0 SYNCS.PHASECHK.TRANS64 P0, [R2+URZ+0x110], R4 ;  /* 0x00011004020085a7 */ /* 0x000ee400080010ff */
[----:B---3--:R-:W-:Y:S05]  /*93e0*/  @!P0 BRA `(.L_x_50) ;  /* 0xfffffffc00f08947 */ /* 0x008fea000383ffff */
[----:B------:R-:W-:Y:S05]  /*93f0*/  BRA `(.L_x_165) ;  /* 0xffffff98007c7947 */ /* 0x000fea000383ffff */
.L_x_51:
[----:B------:R-:W-:-:S07]  /*9400*/  MOV R2, UR4 ;  /* 0x0000000400027c02 */ /* 0x000fce0008000f00 */
.L_x_166:
[----:B--2---:R2:W3:Y:S02]  /*9410*/  SYNCS.PHASECHK.TRANS64.TRYWAIT P0, [R2+URZ+0xc0], R5 ;  /* 0x0000c005020075a7 */ /* 0x0044e400080011ff */
[----:B---3--:R-:W-:Y:S05]  /*9420*/  @!P0 NANOSLEEP.SYNCS 0x989680 ;  /* 0x009896800000895d */ /* 0x008fea0003900000 */
[----:B------:R-:W3:Y:S02]  /*9430*/  @!P0 SYNCS.PHASECHK.TRANS64 P0, [R2+URZ+0xc0], R5 ;  /* 0x0000c005020085a7 */ /* 0x000ee400080010ff */
[----:B---3--:R-:W-:Y:S05]  /*9440*/  @!P0 BRA `(.L_x_166) ;  /* 0xfffffffc00f08947 */ /* 0x008fea000383ffff */
[----:B------:R-:W-:Y:S05]  /*9450*/  BRA `(.L_x_167) ;  /* 0xffffff98008c7947 */ /* 0x000fea000383ffff */
.L_x_52:
[----:B--2---:R2:W3:Y:S02]  /*9460*/  SYNCS.PHASECHK.TRANS64.TRYWAIT P1, [R2+URZ+0xb0], R4 ;  /* 0x0000b004020075a7 */ /* 0x0044e400080211ff */
[----:B---3--:R-:W-:Y:S05]  /*9470*/  @!P1 NANOSLEEP.SYNCS 0x989680 ;  /* 0x009896800000995d */ /* 0x008fea0003900000 */
[----:B------:R-:W3:Y:S02]  /*9480*/  @!P1 SYNCS.PHASECHK.TRANS64 P1, [R2+URZ+0xb0], R4 ;  /* 0x0000b004020095a7 */ /* 0x000ee400080210ff */
[----:B---3--:R-:W-:Y:S05]  /*9490*/  @!P1 BRA `(.L_x_52) ;  /* 0xfffffffc00f09947 */ /* 0x008fea000383ffff */
[----:B------:R-:W-:Y:S05]  /*94a0*/  BRA `(.L_x_168) ;  /* 0xffffff9800bc7947 */ /* 0x000fea000383ffff */
.L_x_55:
[----:B------:R-:W-:-:S07]  /*94b0*/  MOV R0, UR4 ;  /* 0x0000000400007c02 */ /* 0x000fce0008000f00 */
.L_x_169:
[----:B--2---:R2:W3:Y:S02]  /*94c0*/  SYNCS.PHASECHK.TRANS64.TRYWAIT P0, [R0+URZ+0xc0], R2 ;  /* 0x0000c002000075a7 */ /* 0x0044e400080011ff */
[----:B---3--:R-:W-:Y:S05]  /*94d0*/  @!P0 NANOSLEEP.SYNCS 0x989680 ;  /* 0x009896800000895d */ /* 0x008fea0003900000 */
[----:B------:R-:W3:Y:S02]  /*94e0*/  @!P0 SYNCS.PHASECHK.TRANS64 P0, [R0+URZ+0xc0], R2 ;  /* 0x0000c002000085a7 */ /* 0x000ee400080010ff */
[----:B---3--:R-:W-:Y:S05]  /*94f0*/  @!P0 BRA `(.L_x_169) ;  /* 0xfffffffc00f08947 */ /* 0x008fea000383ffff */
[----:B------:R-:W-:Y:S05]  /*9500*/  BRA `(.L_x_54) ;  /* 0xffffff9c00107947 */ /* 0x000fea000383ffff */
.L_x_64:
[----:B--2---:R-:W-:-:S04]  /*9510*/  MOV R5, UR5 ;  /* 0x0000000500057c02 */ /* 0x004fc80008000f00 */
[----:B------:R2:W3:Y:S03]  /*9520*/  SYNCS.PHASECHK.TRANS64.TRYWAIT P0, [R5+URZ+0x8], R6 ;  /* 0x00000806050075a7 */ /* 0x0004e600080011ff */
[----:B---3--:R-:W-:Y:S05]  /*9530*/  @!P0 NANOSLEEP.SYNCS 0x989680 ;  /* 0x009896800000895d */ /* 0x008fea0003900000 */
[----:B------:R-:W3:Y:S02]  /*9540*/  @!P0 SYNCS.PHASECHK.TRANS64 P0, [R5+URZ+0x8], R6 ;  /* 0x00000806050085a7 */ /* 0x000ee400080010ff */
[----:B---3--:R-:W-:Y:S05]  /*9550*/  @!P0 BRA `(.L_x_64) ;  /* 0xfffffffc00ec8947 */ /* 0x008fea000383ffff */
[----:B------:R-:W-:Y:S05]  /*9560*/  BRA `(.L_x_63) ;  /* 0xffffff9c00c47947 */ /* 0x000fea000383ffff */
.L_x_66:
[----:B------:R-:W-:Y:S01]  /*9570*/  BSSY B0, `(.L_x_170) ;  /* 0x0000006000007945 */ /* 0x000fe20003800000 */
[----:B------:R-:W-:-:S07]  /*9580*/  MOV R15, 0xffffffff ;  /* 0xffffffff000f7802 */ /* 0x000fce0000000f00 */
[----:B-12--5:R-:W-:Y:S05]  /*9590*/  WARPSYNC.COLLECTIVE R15, `(.L_x_171) ;  /* 0x000000000f0c7348 */ /* 0x026fea0003c00000 */
[----:B------:R-:W-:Y:S02]  /*95a0*/  ELECT P6, UR79, PT ;  /* 0x00000000004f782f */ /* 0x000fe400038c0000 */
[----:B------:R-:W-:Y:S01]  /*95b0*/  MOV R14, UR79 ;  /* 0x0000004f000e7c02 */ /* 0x000fe20008000f00 */
[----:B-12--5:R-:W-:Y:S10]  /*95c0*/  ENDCOLLECTIVE ;  /* 0x000000000000791b */ /* 0x026ff40003800000 */
.L_x_171:
[----:B------:R-:W-:Y:S05]  /*95d0*/  BSYNC B0 ;  /* 0x0000000000007941 */ /* 0x000fea0003800000 */
.L_x_170:
[----:B------:R-:W-:Y:S05]  /*95e0*/  BRA `(.L_x_172) ;  /* 0xffffff9c00f47947 */ /* 0x000fea000383ffff */
.L_x_68:
[----:B--2---:R-:W-:-:S04]  /*95f0*/  MOV R0, UR5 ;  /* 0x0000000500007c02 */ /* 0x004fc80008000f00 */
[----:B------:R2:W3:Y:S03]  /*9600*/  SYNCS.PHASECHK.TRANS64.TRYWAIT P0, [R0+URZ+0x8], R4 ;  /* 0x00000804000075a7 */ /* 0x0004e600080011ff */
[----:B---3--:R-:W-:Y:S05]  /*9610*/  @!P0 NANOSLEEP.SYNCS 0x989680 ;  /* 0x009896800000895d */ /* 0x008fea0003900000 */
[----:B------:R-:W3:Y:S02]  /*9620*/  @!P0 SYNCS.PHASECHK.TRANS64 P0, [R0+URZ+0x8], R4 ;  /* 0x00000804000085a7 */ /* 0x000ee400080010ff */
[----:B---3--:R-:W-:Y:S05]  /*9630*/  @!P0 BRA `(.L_x_68) ;  /* 0xfffffffc00ec8947 */ /* 0x008fea000383ffff */
[----:B------:R-:W-:Y:S05]  /*9640*/  BRA `(.L_x_67) ;  /* 0xffffff9c00f87947 */ /* 0x000fea000383ffff */
.L_x_69:
[----:B-1----:R1:W2:Y:S02]  /*9650*/  SYNCS.PHASECHK.TRANS64.TRYWAIT P0, [R0+URZ+0xb0], R4 ;  /* 0x0000b004000075a7 */ /* 0x0022a400080011ff */
[----:B--2---:R-:W-:Y:S05]  /*9660*/  @!P0 NANOSLEEP.SYNCS 0x989680 ;  /* 0x009896800000895d */ /* 0x004fea0003900000 */
[----:B------:R-:W2:Y:S02]  /*9670*/  @!P0 SYNCS.PHASECHK.TRANS64 P0, [R0+URZ+0xb0], R4 ;  /* 0x0000b004000085a7 */ /* 0x000ea400080010ff */
[----:B--2---:R-:W-:Y:S05]  /*9680*/  @!P0 BRA `(.L_x_69) ;  /* 0xfffffffc00f08947 */ /* 0x004fea000383ffff */
[----:B------:R-:W-:Y:S05]  /*9690*/  BRA `(.L_x_173) ;  /* 0xffffffa000e07947 */ /* 0x000fea000383ffff */
.L_x_71:
[----:B------:R-:W-:-:S07]  /*96a0*/  MOV R0, UR31 ;  /* 0x0000001f00007c02 */ /* 0x000fce0008000f00 */
.L_x_174:
[----:B-1----:R1:W2:Y:S02]  /*96b0*/  SYNCS.PHASECHK.TRANS64.TRYWAIT P0, [R0+URZ+0xf0], R4 ;  /* 0x0000f004000075a7 */ /* 0x0022a400080011ff */
[----:B--2---:R-:W-:Y:S05]  /*96c0*/  @!P0 NANOSLEEP.SYNCS 0x989680 ;  /* 0x009896800000895d */ /* 0x004fea0003900000 */
[----:B------:R-:W2:Y:S02]  /*96d0*/  @!P0 SYNCS.PHASECHK.TRANS64 P0, [R0+URZ+0xf0], R4 ;  /* 0x0000f004000085a7 */ /* 0x000ea400080010ff */
[----:B--2---:R-:W-:Y:S05]  /*96e0*/  @!P0 BRA `(.L_x_174) ;  /* 0xfffffffc00f08947 */ /* 0x004fea000383ffff */
[----:B------:R-:W-:Y:S05]  /*96f0*/  BRA `(.L_x_175) ;  /* 0xffffffa4002c7947 */ /* 0x000fea000383ffff */
.L_x_74:
[----:B------:R-:W-:Y:S07]  /*9700*/  MOV R0, UR5 ;  /* 0x0000000500007c02 */ /* 0x000fee0008000f00 */
.L_x_176:
[----:B-1----:R1:W2:Y:S02]  /*9710*/  SYNCS.PHASECHK.TRANS64.TRYWAIT P0, [R0+URZ], R4 ;  /* 0x00000004000075a7 */ /* 0x0022a400080011ff */
[----:B--2---:R-:W-:Y:S05]  /*9720*/  @!P0 NANOSLEEP.SYNCS 0x989680 ;  /* 0x009896800000895d */ /* 0x004fea0003900000 */
[----:B------:R-:W2:Y:S02]  /*9730*/  @!P0 SYNCS.PHASECHK.TRANS64 P0, [R0+URZ], R4 ;  /* 0x00000004000085a7 */ /* 0x000ea400080010ff */
[----:B--2---:R-:W-:Y:S05]  /*9740*/  @!P0 BRA `(.L_x_176) ;  /* 0xfffffffc00f08947 */ /* 0x004fea000383ffff */
[----:B------:R-:W-:Y:S05]  /*9750*/  BRA `(.L_x_73) ;  /* 0xffffffa400407947 */ /* 0x000fea000383ffff */
.L_x_78:
[----:B-1----:R-:W-:-:S07]  /*9760*/  MOV R0, UR4 ;  /* 0x0000000400007c02 */ /* 0x002fce0008000f00 */
.L_x_177:
[----:B-1----:R1:W2:Y:S02]  /*9770*/  SYNCS.PHASECHK.TRANS64.TRYWAIT P0, [R0+URZ], R2 ;  /* 0x00000002000075a7 */ /* 0x0022a400080011ff */
[----:B--2---:R-:W-:Y:S05]  /*9780*/  @!P0 NANOSLEEP.SYNCS 0x989680 ;  /* 0x009896800000895d */ /* 0x004fea0003900000 */
[----:B------:R-:W2:Y:S02]  /*9790*/  @!P0 SYNCS.PHASECHK.TRANS64 P0, [R0+URZ], R2 ;  /* 0x00000002000085a7 */ /* 0x000ea400080010ff */
[----:B--2---:R-:W-:Y:S05]  /*97a0*/  @!P0 BRA `(.L_x_177) ;  /* 0xfffffffc00f08947 */ /* 0x004fea000383ffff */
[----:B------:R-:W-:Y:S05]  /*97b0*/  BRA `(.L_x_178) ;  /* 0xffffffa800347947 */ /* 0x000fea000383ffff */
.L_x_79:
[----:B------:R-:W-:-:S07]  /*97c0*/  MOV R0, UR5 ;  /* 0x0000000500007c02 */ /* 0x000fce0008000f00 */
.L_x_179:
[----:B-1----:R1:W2:Y:S02]  /*97d0*/  SYNCS.PHASECHK.TRANS64.TRYWAIT P0, [R0+URZ], R3 ;  /* 0x00000003000075a7 */ /* 0x0022a400080011ff */
[----:B--2---:R-:W-:Y:S05]  /*97e0*/  @!P0 NANOSLEEP.SYNCS 0x989680 ;  /* 0x009896800000895d */ /* 0x004fea0003900000 */
[----:B------:R-:W2:Y:S02]  /*97f0*/  @!P0 SYNCS.PHASECHK.TRANS64 P0, [R0+URZ], R3 ;  /* 0x00000003000085a7 */ /* 0x000ea400080010ff */
[----:B--2---:R-:W-:Y:S05]  /*9800*/  @!P0 BRA `(.L_x_179) ;  /* 0xfffffffc00f08947 */ /* 0x004fea000383ffff */
[----:B------:R-:W-:Y:S05]  /*9810*/  BRA `(.L_x_180) ;  /* 0xffffffa800407947 */ /* 0x000fea000383ffff */
.L_x_80:
[----:B------:R-:W-:-:S07]  /*9820*/  MOV R0, UR5 ;  /* 0x0000000500007c02 */ /* 0x000fce0008000f00 */
.L_x_181:
[----:B-1----:R1:W2:Y:S02]  /*9830*/  SYNCS.PHASECHK.TRANS64.TRYWAIT P0, [R0+URZ], R3 ;  /* 0x00000003000075a7 */ /* 0x0022a400080011ff */
[----:B--2---:R-:W-:Y:S05]  /*9840*/  @!P0 NANOSLEEP.SYNCS 0x989680 ;  /* 0x009896800000895d */ /* 0x004fea0003900000 */
[----:B------:R-:W2:Y:S02]  /*9850*/  @!P0 SYNCS.PHASECHK.TRANS64 P0, [R0+URZ], R3 ;  /* 0x00000003000085a7 */ /* 0x000ea400080010ff */
[----:B--2---:R-:W-:Y:S05]  /*9860*/  @!P0 BRA `(.L_x_181) ;  /* 0xfffffffc00f08947 */ /* 0x004fea000383ffff */
[----:B------:R-:W-:Y:S05]  /*9870*/  BRA `(.L_x_182) ;  /* 0xffffffa8004c7947 */ /* 0x000fea000383ffff */
.L_x_83:
[----:B------:R-:W-:-:S07]  /*9880*/  MOV R0, UR26 ;  /* 0x0000001a00007c02 */ /* 0x000fce0008000f00 */
.L_x_183:
[----:B-1----:R1:W2:Y:S02]  /*9890*/  SYNCS.PHASECHK.TRANS64.TRYWAIT P1, [R0+URZ+0x130], R2 ;  /* 0x00013002000075a7 */ /* 0x0022a400080211ff */
[----:B--2---:R-:W-:Y:S05]  /*98a0*/  @!P1 NANOSLEEP.SYNCS 0x989680 ;  /* 0x009896800000995d */ /* 0x004fea0003900000 */
[----:B------:R-:W2:Y:S02]  /*98b0*/  @!P1 SYNCS.PHASECHK.TRANS64 P1, [R0+URZ+0x130], R2 ;  /* 0x00013002000095a7 */ /* 0x000ea400080210ff */
[----:B--2---:R-:W-:Y:S05]  /*98c0*/  @!P1 BRA `(.L_x_183) ;  /* 0xfffffffc00f09947 */ /* 0x004fea000383ffff */
[----:B------:R-:W-:Y:S05]  /*98d0*/  BRA `(.L_x_184) ;  /* 0xffffffa800987947 */ /* 0x000fea000383ffff */
.L_x_88:
[----:B--2---:R2:W3:Y:S02]  /*98e0*/  SYNCS.PHASECHK.TRANS64.TRYWAIT P0, [R8+URZ+0xb0], R0 ;  /* 0x0000b000080075a7 */ /* 0x0044e400080011ff */
[----:B---3--:R-:W-:Y:S05]  /*98f0*/  @!P0 NANOSLEEP.SYNCS 0x989680 ;  /* 0x009896800000895d */ /* 0x008fea0003900000 */
[----:B------:R-:W3:Y:S02]  /*9900*/  @!P0 SYNCS.PHASECHK.TRANS64 P0, [R8+URZ+0xb0], R0 ;  /* 0x0000b000080085a7 */ /* 0x000ee400080010ff */
[----:B---3--:R-:W-:Y:S05]  /*9910*/  @!P0 BRA `(.L_x_88) ;  /* 0xfffffffc00f08947 */ /* 0x008fea000383ffff */
[----:B------:R-:W-:Y:S05]  /*9920*/  BRA `(.L_x_185) ;  /* 0xffffffac00d07947 */ /* 0x000fea000383ffff */
.L_x_91:
[----:B--2---:R-:W-:Y:S07]  /*9930*/  MOV R0, UR21 ;  /* 0x0000001500007c02 */ /* 0x004fee0008000f00 */
.L_x_186:
[----:B--2---:R2:W3:Y:S02]  /*9940*/  SYNCS.PHASECHK.TRANS64.TRYWAIT P1, [R0+URZ+0xa8], R2 ;  /* 0x0000a802000075a7 */ /* 0x0044e400080211ff */
[----:B---3--:R-:W-:Y:S05]  /*9950*/  @!P1 NANOSLEEP.SYNCS 0x989680 ;  /* 0x009896800000995d */ /* 0x008fea0003900000 */
[----:B------:R-:W3:Y:S02]  /*9960*/  @!P1 SYNCS.PHASECHK.TRANS64 P1, [R0+URZ+0xa8], R2 ;  /* 0x0000a802000095a7 */ /* 0x000ee400080210ff */
[----:B---3--:R-:W-:Y:S05]  /*9970*/  @!P1 BRA `(.L_x_186) ;  /* 0xfffffffc00f09947 */ /* 0x008fea000383ffff */
[----:B------:R-:W-:Y:S05]  /*9980*/  BRA `(.L_x_90) ;  /* 0xffffffb4004c7947 */ /* 0x000fea000383ffff */
.L_x_94:
[----:B--2---:R-:W-:Y:S07]  /*9990*/  MOV R0, UR21 ;  /* 0x0000001500007c02 */ /* 0x004fee0008000f00 */
.L_x_187:
[----:B--2---:R2:W3:Y:S02]  /*99a0*/  SYNCS.PHASECHK.TRANS64.TRYWAIT P0, [R0+URZ+0x80], R4 ;  /* 0x00008004000075a7 */ /* 0x0044e400080011ff */
[----:B---3--:R-:W-:Y:S05]  /*99b0*/  @!P0 NANOSLEEP.SYNCS 0x989680 ;  /* 0x009896800000895d */ /* 0x008fea0003900000 */
[----:B------:R-:W3:Y:S02]  /*99c0*/  @!P0 SYNCS.PHASECHK.TRANS64 P0, [R0+URZ+0x80], R4 ;  /* 0x00008004000085a7 */ /* 0x000ee400080010ff */
[----:B---3--:R-:W-:Y:S05]  /*99d0*/  @!P0 BRA `(.L_x_187) ;  /* 0xfffffffc00f08947 */ /* 0x008fea000383ffff */
[----:B------:R-:W-:Y:S05]  /*99e0*/  BRA `(.L_x_188) ;  /* 0xffffffb400a47947 */ /* 0x000fea000383ffff */
.L_x_95:
[----:B------:R-:W-:Y:S07]  /*99f0*/  MOV R0, UR21 ;  /* 0x0000001500007c02 */ /* 0x000fee0008000f00 */
.L_x_189:
[----:B--2---:R2:W3:Y:S02]  /*9a00*/  SYNCS.PHASECHK.TRANS64.TRYWAIT P0, [R0+URZ+0x88], R4 ;  /* 0x00008804000075a7 */ /* 0x0044e400080011ff */
[----:B---3--:R-:W-:Y:S05]  /*9a10*/  @!P0 NANOSLEEP.SYNCS 0x989680 ;  /* 0x009896800000895d */ /* 0x008fea0003900000 */
[----:B------:R-:W3:Y:S02]  /*9a20*/  @!P0 SYNCS.PHASECHK.TRANS64 P0, [R0+URZ+0x88], R4 ;  /* 0x00008804000085a7 */ /* 0x000ee400080010ff */
[----:B---3--:R-:W-:Y:S05]  /*9a30*/  @!P0 BRA `(.L_x_189) ;  /* 0xfffffffc00f08947 */ /* 0x008fea000383ffff */
[----:B------:R-:W-:Y:S05]  /*9a40*/  BRA `(.L_x_190) ;  /* 0xffffffb800007947 */ /* 0x000fea000383ffff */
.L_x_96:
[----:B------:R-:W-:Y:S07]  /*9a50*/  MOV R0, UR21 ;  /* 0x0000001500007c02 */ /* 0x000fee0008000f00 */
.L_x_191:
[----:B--2---:R2:W3:Y:S02]  /*9a60*/  SYNCS.PHASECHK.TRANS64.TRYWAIT P0, [R0+URZ+0x90], R4 ;  /* 0x00009004000075a7 */ /* 0x0044e400080011ff */
[----:B---3--:R-:W-:Y:S05]  /*9a70*/  @!P0 NANOSLEEP.SYNCS 0x989680 ;  /* 0x009896800000895d */ /* 0x008fea0003900000 */
[----:B------:R-:W3:Y:S02]  /*9a80*/  @!P0 SYNCS.PHASECHK.TRANS64 P0, [R0+URZ+0x90], R4 ;  /* 0x00009004000085a7 */ /* 0x000ee400080010ff */
[----:B---3--:R-:W-:Y:S05]  /*9a90*/  @!P0 BRA `(.L_x_191) ;  /* 0xfffffffc00f08947 */ /* 0x008fea000383ffff */
[----:B------:R-:W-:Y:S05]  /*9aa0*/  BRA `(.L_x_192) ;  /* 0xffffffb800607947 */ /* 0x000fea000383ffff */
.L_x_97:
[----:B------:R-:W-:Y:S07]  /*9ab0*/  MOV R0, UR21 ;  /* 0x0000001500007c02 */ /* 0x000fee0008000f00 */
.L_x_193:
[----:B--2---:R2:W3:Y:S02]  /*9ac0*/  SYNCS.PHASECHK.TRANS64.TRYWAIT P0, [R0+URZ+0x98], R4 ;  /* 0x00009804000075a7 */ /* 0x0044e400080011ff */
[----:B---3--:R-:W-:Y:S05]  /*9ad0*/  @!P0 NANOSLEEP.SYNCS 0x989680 ;  /* 0x009896800000895d */ /* 0x008fea0003900000 */
[----:B------:R-:W3:Y:S02]  /*9ae0*/  @!P0 SYNCS.PHASECHK.TRANS64 P0, [R0+URZ+0x98], R4 ;  /* 0x00009804000085a7 */ /* 0x000ee400080010ff */
[----:B---3--:R-:W-:Y:S05]  /*9af0*/  @!P0 BRA `(.L_x_193) ;  /* 0xfffffffc00f08947 */ /* 0x008fea000383ffff */
[----:B------:R-:W-:Y:S05]  /*9b00*/  BRA `(.L_x_194) ;  /* 0xffffffb800c87947 */ /* 0x000fea000383ffff */
.L_x_99:
[----:B------:R-:W-:-:S07]  /*9b10*/  MOV R0, UR21 ;  /* 0x0000001500007c02 */ /* 0x000fce0008000f00 */
.L_x_195:
[----:B---3--:R3:W4:Y:S02]  /*9b20*/  SYNCS.PHASECHK.TRANS64.TRYWAIT P0, [R0+URZ+0x80], R2 ;  /* 0x00008002000075a7 */ /* 0x00872400080011ff */
[----:B----4-:R-:W-:Y:S05]  /*9b30*/  @!P0 NANOSLEEP.SYNCS 0x989680 ;  /* 0x009896800000895d */ /* 0x010fea0003900000 */
[----:B------:R-:W4:Y:S02]  /*9b40*/  @!P0 SYNCS.PHASECHK.TRANS64 P0, [R0+URZ+0x80], R2 ;  /* 0x00008002000085a7 */ /* 0x000f2400080010ff */
[----:B----4-:R-:W-:Y:S05]  /*9b50*/  @!P0 BRA `(.L_x_195) ;  /* 0xfffffffc00f08947 */ /* 0x010fea000383ffff */
[----:B------:R-:W-:Y:S05]  /*9b60*/  BRA `(.L_x_196) ;  /* 0xffffffbc00547947 */ /* 0x000fea000383ffff */
.L_x_100:
[----:B---3--:R-:W-:-:S07]  /*9b70*/  MOV R0, UR21 ;  /* 0x0000001500007c02 */ /* 0x008fce0008000f00 */
.L_x_197:
[----:B---3--:R3:W4:Y:S02]  /*9b80*/  SYNCS.PHASECHK.TRANS64.TRYWAIT P0, [R0+URZ+0x88], R2 ;  /* 0x00008802000075a7 */ /* 0x00872400080011ff */
[----:B----4-:R-:W-:Y:S05]  /*9b90*/  @!P0 NANOSLEEP.SYNCS 0x989680 ;  /* 0x009896800000895d */ /* 0x010fea0003900000 */
[----:B------:R-:W4:Y:S02]  /*9ba0*/  @!P0 SYNCS.PHASECHK.TRANS64 P0, [R0+URZ+0x88], R2 ;  /* 0x00008802000085a7 */ /* 0x000f2400080010ff */
[----:B----4-:R-:W-:Y:S05]  /*9bb0*/  @!P0 BRA `(.L_x_197) ;  /* 0xfffffffc00f08947 */ /* 0x010fea000383ffff */
[----:B------:R-:W-:Y:S05]  /*9bc0*/  BRA `(.L_x_198) ;  /* 0xffffffbc00447947 */ /* 0x000fea000383ffff */
.L_x_101:
[----:B---3--:R-:W-:-:S07]  /*9bd0*/  MOV R0, UR21 ;  /* 0x0000001500007c02 */ /* 0x008fce0008000f00 */
.L_x_199:
[----:B---3--:R3:W4:Y:S02]  /*9be0*/  SYNCS.PHASECHK.TRANS64.TRYWAIT P0, [R0+URZ+0x90], R2 ;  /* 0x00009002000075a7 */ /* 0x00872400080011ff */
[----:B----4-:R-:W-:Y:S05]  /*9bf0*/  @!P0 NANOSLEEP.SYNCS 0x989680 ;  /* 0x009896800000895d */ /* 0x010fea0003900000 */
[----:B------:R-:W4:Y:S02]  /*9c00*/  @!P0 SYNCS.PHASECHK.TRANS64 P0, [R0+URZ+0x90], R2 ;  /* 0x00009002000085a7 */ /* 0x000f2400080010ff */
[----:B----4-:R-:W-:Y:S05]  /*9c10*/  @!P0 BRA `(.L_x_199) ;  /* 0xfffffffc00f08947 */ /* 0x010fea000383ffff */
[----:B------:R-:W-:Y:S05]  /*9c20*/  BRA `(.L_x_200) ;  /* 0xffffffbc00347947 */ /* 0x000fea000383ffff */
.L_x_103:
[----:B-1----:R1:W2:Y:S02]  /*9c30*/  SYNCS.PHASECHK.TRANS64.TRYWAIT P0, [R3+URZ+0xb0], R0 ;  /* 0x0000b000030075a7 */ /* 0x0022a400080011ff */
[----:B--2---:R-:W-:Y:S05]  /*9c40*/  @!P0 NANOSLEEP.SYNCS 0x989680 ;  /* 0x009896800000895d */ /* 0x004fea0003900000 */
[----:B------:R-:W2:Y:S02]  /*9c50*/  @!P0 SYNCS.PHASECHK.TRANS64 P0, [R3+URZ+0xb0], R0 ;  /* 0x0000b000030085a7 */ /* 0x000ea400080010ff */
[----:B--2---:R-:W-:Y:S05]  /*9c60*/  @!P0 BRA `(.L_x_103) ;  /* 0xfffffffc00f08947 */ /* 0x004fea000383ffff */
[----:B------:R-:W-:Y:S05]  /*9c70*/  BRA `(.L_x_201) ;  /* 0xffffffc000007947 */ /* 0x000fea000383ffff */
.L_x_114:
[----:B-1----:R-:W-:Y:S04]  /*9c80*/  MOV R2, UR43 ;  /* 0x0000002b00027c02 */ /* 0x002fe80008000f00 */
[----:B------:R1:W2:Y:S03]  /*9c90*/  SYNCS.PHASECHK.TRANS64.TRYWAIT P1, [R2+URZ+0x60], R3 ;  /* 0x00006003020075a7 */ /* 0x0002a600080211ff */
[----:B--2---:R-:W-:Y:S05]  /*9ca0*/  @!P1 NANOSLEEP.SYNCS 0x989680 ;  /* 0x009896800000995d */ /* 0x004fea0003900000 */
[----:B------:R-:W2:Y:S02]  /*9cb0*/  @!P1 SYNCS.PHASECHK.TRANS64 P1, [R2+URZ+0x60], R3 ;  /* 0x00006003020095a7 */ /* 0x000ea400080210ff */
[----:B--2---:R-:W-:Y:S05]  /*9cc0*/  @!P1 BRA `(.L_x_114) ;  /* 0xfffffffc00ec9947 */ /* 0x004fea000383ffff */
[----:B------:R-:W-:Y:S05]  /*9cd0*/  BRA `(.L_x_113) ;  /* 0xffffffcc006c7947 */ /* 0x000fea000383ffff */
.L_x_116:
[----:B-1----:R1:W4:Y:S02]  /*9ce0*/  SYNCS.PHASECHK.TRANS64.TRYWAIT P0, [R53+URZ+0xd0], R0 ;  /* 0x0000d000350075a7 */ /* 0x00232400080011ff */
[----:B----4-:R-:W-:Y:S05]  /*9cf0*/  @!P0 NANOSLEEP.SYNCS 0x989680 ;  /* 0x009896800000895d */ /* 0x010fea0003900000 */
[----:B------:R-:W4:Y:S02]  /*9d00*/  @!P0 SYNCS.PHASECHK.TRANS64 P0, [R53+URZ+0xd0], R0 ;  /* 0x0000d000350085a7 */ /* 0x000f2400080010ff */
[----:B----4-:R-:W-:Y:S05]  /*9d10*/  @!P0 BRA `(.L_x_116) ;  /* 0xfffffffc00f08947 */ /* 0x010fea000383ffff */
[----:B------:R-:W-:Y:S05]  /*9d20*/  BRA `(.L_x_115) ;  /* 0xffffffcc008c7947 */ /* 0x000fea000383ffff */
.L_x_125:
[----:B--2---:R2:W3:Y:S02]  /*9d30*/  SYNCS.PHASECHK.TRANS64.TRYWAIT P0, [R2+URZ+0x60], R0 ;  /* 0x00006000020075a7 */ /* 0x0044e400080011ff */
[----:B---3--:R-:W-:Y:S05]  /*9d40*/  @!P0 NANOSLEEP.SYNCS 0x989680 ;  /* 0x009896800000895d */ /* 0x008fea0003900000 */
[----:B------:R-:W3:Y:S02]  /*9d50*/  @!P0 SYNCS.PHASECHK.TRANS64 P0, [R2+URZ+0x60], R0 ;  /* 0x00006000020085a7 */ /* 0x000ee400080010ff */
[----:B---3--:R-:W-:Y:S05]  /*9d60*/  @!P0 BRA `(.L_x_125) ;  /* 0xfffffffc00f08947 */ /* 0x008fea000383ffff */
[----:B------:R-:W-:Y:S05]  /*9d70*/  BRA `(.L_x_124) ;  /* 0xffffffd4009c7947 */ /* 0x000fea000383ffff */
.L_x_133:
[----:B--2---:R2:W3:Y:S02]  /*9d80*/  SYNCS.PHASECHK.TRANS64.TRYWAIT P0, [R2+URZ+0x60], R4 ;  /* 0x00006004020075a7 */ /* 0x0044e400080011ff */
[----:B---3--:R-:W-:Y:S05]  /*9d90*/  @!P0 NANOSLEEP.SYNCS 0x989680 ;  /* 0x009896800000895d */ /* 0x008fea0003900000 */
[----:B------:R-:W3:Y:S02]  /*9da0*/  @!P0 SYNCS.PHASECHK.TRANS64 P0, [R2+URZ+0x60], R4 ;  /* 0x00006004020085a7 */ /* 0x000ee400080010ff */
[----:B---3--:R-:W-:Y:S05]  /*9db0*/  @!P0 BRA `(.L_x_133) ;  /* 0xfffffffc00f08947 */ /* 0x008fea000383ffff */
[----:B------:R-:W-:Y:S05]  /*9dc0*/  BRA `(.L_x_132) ;  /* 0xffffffdc00bc7947 */ /* 0x000fea000383ffff */
.L_x_141:
[----:B--2---:R2:W3:Y:S02]  /*9dd0*/  SYNCS.PHASECHK.TRANS64.TRYWAIT P0, [R3+URZ+0x60], R0 ;  /* 0x00006000030075a7 */ /* 0x0044e400080011ff */
[----:B---3--:R-:W-:Y:S05]  /*9de0*/  @!P0 NANOSLEEP.SYNCS 0x989680 ;  /* 0x009896800000895d */ /* 0x008fea0003900000 */
[----:B------:R-:W3:Y:S02]  /*9df0*/  @!P0 SYNCS.PHASECHK.TRANS64 P0, [R3+URZ+0x60], R0 ;  /* 0x00006000030085a7 */ /* 0x000ee400080010ff */
[----:B---3--:R-:W-:Y:S05]  /*9e00*/  @!P0 BRA `(.L_x_141) ;  /* 0xfffffffc00f08947 */ /* 0x008fea000383ffff */
[----:B------:R-:W-:Y:S05]  /*9e10*/  BRA `(.L_x_140) ;  /* 0xffffffe400dc7947 */ /* 0x000fea000383ffff */
        .weak           $__internal_0_$__cuda_sm10x_tcgen05_guardrail_trap_col_being_dealloced_not_returned_by_alloc
        .type           $__internal_0_$__cuda_sm10x_tcgen05_guardrail_trap_col_being_dealloced_not_returned_by_alloc,@function
        .size           $__internal_0_$__cuda_sm10x_tcgen05_guardrail_trap_col_being_dealloced_not_returned_by_alloc,($__internal_1_$__cuda_sm10x_tcgen05_guardrail_trap_phase_invalid_during_alloc - $__internal_0_$__cuda_sm10x_tcgen05_guardrail_trap_col_being_dealloced_not_returned_by_alloc)
$__internal_0_$__cuda_sm10x_tcgen05_guardrail_trap_col_being_dealloced_not_returned_by_alloc:
[----:B------:R-:W-:Y:S05]  /*9e20*/  BPT.TRAP 0x1 ;  /* 0x000000040000795c */ /* 0x000fea0000300000 */
[----:B------:R-:W-:-:S04]  /*9e30*/  HFMA2 R3, -RZ, RZ, 0, 0 ;  /* 0x00000000ff037431 */ /* 0x000fc800000001ff */
[----:B------:R-:W-:Y:S05]  /*9e40*/  RET.REL.NODEC R2 `(_ZN7cutlass13device_kernelINS_4gemm6kernel13GemmUniversalIN4cute5tupleIJiiiiEEENS1_10collective13CollectiveMmaINS1_35MainloopSm100TmaUmmaWarpSpecializedILi6ELi2ELi4ENS5_IJNS4_1CILi8EEENSA_ILi1EEESC_EEEEENS5_IJNSA_ILi128EEESF_NSA_ILi64EEEEEENS_6half_tENS5_IJSC_llEEESI_NS5_IJlSC_lEEENS4_8TiledMMAINS4_8MMA_AtomIJNS4_26SM100_MMA_F16BF16_2x1SM_SSISI_SI_fLi128ELi128ELNS4_4UMMA5MajorE1ELSP_0ELNSO_7ScaleInE0ELSQ_0EEEEEENS4_6LayoutINS5_IJSC_SC_SC_EEENS5_IJNSA_ILi0EEESV_SV_EEEEENS5_IJNS4_10UnderscoreESY_SY_EEEEENS4_18SM100_TMA_2SM_LOADENS4_14ComposedLayoutINS4_7SwizzleILi3ELi4ELi3EEENS4_18smem_ptr_flag_bitsILi16EEENST_INS5_IJSG_SB_EEENS5_IJSC_SG_EEEEEEEvNS4_8identityENS4_28SM100_TMA_2SM_LOAD_MULTICASTENS12_IS14_S16_NST_INS5_IJSB_SG_EEENS5_IJSG_SC_EEEEEEEvS1B_EENS_8epilogue10collective18CollectiveEpilogueINS1I_23Sm100TmaWarpSpecializedILi4ELi2ELi16ELb1ELb0EEEJNS5_IJSG_SF_SG_EEENS5_IJNST_ISG_SC_EENST_INS5_IJNSA_ILi16EEENSA_ILi2EEEEEES18_EEEEESI_SK_SI_SK_NS1I_6fusion15FusionCallbacksIS1M_NS1U_17LinearCombinationISI_fSI_fLNS_15FloatRoundStyleE2EEES1N_S1T_JEEENS4_5SM1004TMEM4LOAD26SM100_TMEM_LOAD_32dp32b16xENS4_13SM90_TMA_LOADENS12_INS13_ILi1ELi4ELi3EEES16_NST_INS5_IJSB_S1P_EEENS5_IJS1P_SC_EEEEEEENS4_39AutoVectorizingCopyWithAssumedAlignmentILi128EEENS4_14SM90_TMA_STOREES29_S2B_S2B_EEEvvEEEEvNT_6ParamsE) ;  /* 0xffffff60026c7950 */ /* 0x000fea0003c3ffff */
        .weak           $__internal_1_$__cuda_sm10x_tcgen05_guardrail_trap_phase_invalid_during_alloc
        .type           $__internal_1_$__cuda_sm10x_tcgen05_guardrail_trap_phase_invalid_during_alloc,@function
        .size           $__internal_1_$__cuda_sm10x_tcgen05_guardrail_trap_phase_invalid_during_alloc,($__internal_2_$__cuda_sm10x_tcgen05_guardrail_trap_unallocated_columns_being_dealloced - $__internal_1_$__cuda_sm10x_tcgen05_guardrail_trap_phase_invalid_during_alloc)
$__internal_1_$__cuda_sm10x_tcgen05_guardrail_trap_phase_invalid_during_alloc:
[----:B------:R-:W-:Y:S05]  /*9e50*/  BPT.TRAP 0x1 ;  /* 0x000000040000795c */ /* 0x000fea0000300000 */
[----:B------:R-:W-:-:S04]  /*9e60*/  MOV R5, 0x0 ;  /* 0x0000000000057802 */ /* 0x000fc80000000f00 */
[----:B------:R-:W-:Y:S05]  /*9e70*/  RET.REL.NODEC R4 `(_ZN7cutlass13device_kernelINS_4gemm6kernel13GemmUniversalIN4cute5tupleIJiiiiEEENS1_10collective13CollectiveMmaINS1_35MainloopSm100TmaUmmaWarpSpecializedILi6ELi2ELi4ENS5_IJNS4_1CILi8EEENSA_ILi1EEESC_EEEEENS5_IJNSA_ILi128EEESF_NSA_ILi64EEEEEENS_6half_tENS5_IJSC_llEEESI_NS5_IJlSC_lEEENS4_8TiledMMAINS4_8MMA_AtomIJNS4_26SM100_MMA_F16BF16_2x1SM_SSISI_SI_fLi128ELi128ELNS4_4UMMA5MajorE1ELSP_0ELNSO_7ScaleInE0ELSQ_0EEEEEENS4_6LayoutINS5_IJSC_SC_SC_EEENS5_IJNSA_ILi0EEESV_SV_EEEEENS5_IJNS4_10UnderscoreESY_SY_EEEEENS4_18SM100_TMA_2SM_LOADENS4_14ComposedLayoutINS4_7SwizzleILi3ELi4ELi3EEENS4_18smem_ptr_flag_bitsILi16EEENST_INS5_IJSG_SB_EEENS5_IJSC_SG_EEEEEEEvNS4_8identityENS4_28SM100_TMA_2SM_LOAD_MULTICASTENS12_IS14_S16_NST_INS5_IJSB_SG_EEENS5_IJSG_SC_EEEEEEEvS1B_EENS_8epilogue10collective18CollectiveEpilogueINS1I_23Sm100TmaWarpSpecializedILi4ELi2ELi16ELb1ELb0EEEJNS5_IJSG_SF_SG_EEENS5_IJNST_ISG_SC_EENST_INS5_IJNSA_ILi16EEENSA_ILi2EEEEEES18_EEEEESI_SK_SI_SK_NS1I_6fusion15FusionCallbacksIS1M_NS1U_17LinearCombinationISI_fSI_fLNS_15FloatRoundStyleE2EEES1N_S1T_JEEENS4_5SM1004TMEM4LOAD26SM100_TMEM_LOAD_32dp32b16xENS4_13SM90_TMA_LOADENS12_INS13_ILi1ELi4ELi3EEES16_NST_INS5_IJSB_S1P_EEENS5_IJS1P_SC_EEEEEEENS4_39AutoVectorizingCopyWithAssumedAlignmentILi128EEENS4_14SM90_TMA_STOREES29_S2B_S2B_EEEvvEEEEvNT_6ParamsE) ;  /* 0xffffff6004607950 */ /* 0x000fea0003c3ffff */
        .weak           $__internal_2_$__cuda_sm10x_tcgen05_guardrail_trap_unallocated_columns_being_dealloced
        .type           $__internal_2_$__cuda_sm10x_tcgen05_guardrail_trap_unallocated_columns_being_dealloced,@function
        .size           $__internal_2_$__cuda_sm10x_tcgen05_guardrail_trap_unallocated_columns_being_dealloced,(.L_x_203 - $__internal_2_$__cuda_sm10x_tcgen05_guardrail_trap_unallocated_columns_being_dealloced)
$__internal_2_$__cuda_sm10x_tcgen05_guardrail_trap_unallocated_columns_being_dealloced:
[----:B------:R-:W-:Y:S05]  /*9e80*/  BPT.TRAP 0x1 ;  /* 0x000000040000795c */ /* 0x000fea0000300000 */
[----:B------:R-:W-:-:S04]  /*9e90*/  HFMA2 R3, -RZ, RZ, 0, 0 ;  /* 0x00000000ff037431 */ /* 0x000fc800000001ff */
[----:B------:R-:W-:Y:S05]  /*9ea0*/  RET.REL.NODEC R2 `(_ZN7cutlass13device_kernelINS_4gemm6kernel13GemmUniversalIN4cute5tupleIJiiiiEEENS1_10collective13CollectiveMmaINS1_35MainloopSm100TmaUmmaWarpSpecializedILi6ELi2ELi4ENS5_IJNS4_1CILi8EEENSA_ILi1EEESC_EEEEENS5_IJNSA_ILi128EEESF_NSA_ILi64EEEEEENS_6half_tENS5_IJSC_llEEESI_NS5_IJlSC_lEEENS4_8TiledMMAINS4_8MMA_AtomIJNS4_26SM100_MMA_F16BF16_2x1SM_SSISI_SI_fLi128ELi128ELNS4_4UMMA5MajorE1ELSP_0ELNSO_7ScaleInE0ELSQ_0EEEEEENS4_6LayoutINS5_IJSC_SC_SC_EEENS5_IJNSA_ILi0EEESV_SV_EEEEENS5_IJNS4_10UnderscoreESY_SY_EEEEENS4_18SM100_TMA_2SM_LOADENS4_14ComposedLayoutINS4_7SwizzleILi3ELi4ELi3EEENS4_18smem_ptr_flag_bitsILi16EEENST_INS5_IJSG_SB_EEENS5_IJSC_SG_EEEEEEEvNS4_8identityENS4_28SM100_TMA_2SM_LOAD_MULTICASTENS12_IS14_S16_NST_INS5_IJSB_SG_EEENS5_IJSG_SC_EEEEEEEvS1B_EENS_8epilogue10collective18CollectiveEpilogueINS1I_23Sm100TmaWarpSpecializedILi4ELi2ELi16ELb1ELb0EEEJNS5_IJSG_SF_SG_EEENS5_IJNST_ISG_SC_EENST_INS5_IJNSA_ILi16EEENSA_ILi2EEEEEES18_EEEEESI_SK_SI_SK_NS1I_6fusion15FusionCallbacksIS1M_NS1U_17LinearCombinationISI_fSI_fLNS_15FloatRoundStyleE2EEES1N_S1T_JEEENS4_5SM1004TMEM4LOAD26SM100_TMEM_LOAD_32dp32b16xENS4_13SM90_TMA_LOADENS12_INS13_ILi1ELi4ELi3EEES16_NST_INS5_IJSB_S1P_EEENS5_IJS1P_SC_EEEEEEENS4_39AutoVectorizingCopyWithAssumedAlignmentILi128EEENS4_14SM90_TMA_STOREES29_S2B_S2B_EEEvvEEEEvNT_6ParamsE) ;  /* 0xffffff6002547950 */ /* 0x000fea0003c3ffff */
.L_x_202:
[----:B------:R-:W-:-:S00]  /*9eb0*/  BRA `(.L_x_202) ;  /* 0xfffffffc00fc7947 */ /* 0x000fc0000383ffff */
[----:B------:R-:W-:-:S00]  /*9ec0*/  NOP ;  /* 0x0000000000007918 */ /* 0x000fc00000000000 */
        /* <DEDUP_REMOVED lines=11> */
.L_x_203:


//--------------------- .nv.global.init           --------------------------
	.section	.nv.global.init,"aw",@progbits
.nv.global.init:
	.type		$str$27,@object
	.size		$str$27,($str$28 - $str$27)
$str$27:
        /*0000*/ 	.byte	0x28, 0x61, 0x64, 0x64, 0x72, 0x65, 0x73, 0x73, 0x20, 0x26, 0x20, 0x6d, 0x61, 0x73, 0x6b, 0x29
        /*0010*/ 	.byte	0x20, 0x3d, 0x3d, 0x20, 0x30, 0x00
	.type		$str$28,@object
	.size		$str$28,($str$26 - $str$28)
$str$28:
        /*0016*/ 	.byte	0x2f, 0x74, 0x6d, 0x70, 0x2f, 0x63, 0x75, 0x74, 0x6c, 0x61, 0x73, 0x73, 0x5f, 0x73, 0x77, 0x65
        /*0026*/ 	.byte	0x65, 0x70, 0x5f, 0x73, 0x72, 0x63, 0x2f, 0x69, 0x6e, 0x63, 0x6c, 0x75, 0x64, 0x65, 0x2f, 0x63
        /*0036*/ 	.byte	0x75, 0x74, 0x65, 0x2f, 0x70, 0x6f, 0x69, 0x6e, 0x74, 0x65, 0x72, 0x5f, 0x66, 0x6c, 0x61, 0x67
        /*0046*/ 	.byte	0x67, 0x65, 0x64, 0x2e, 0x68, 0x70, 0x70, 0x00
	.type		$str$26,@object
	.size		$str$26,($str$25 - $str$26)
$str$26:
        /*004e*/ 	.byte	0x2f, 0x74, 0x6d, 0x70, 0x2f, 0x63, 0x75, 0x74, 0x6c, 0x61, 0x73, 0x73, 0x5f, 0x73, 0x77, 0x65
        /*005e*/ 	.byte	0x65, 0x70, 0x5f, 0x73, 0x72, 0x63, 0x2f, 0x69, 0x6e, 0x63, 0x6c, 0x75, 0x64, 0x65, 0x2f, 0x63
        /*006e*/ 	.byte	0x75, 0x74, 0x65, 0x2f, 0x61, 0x74, 0x6f, 0x6d, 0x2f, 0x63, 0x6f, 0x70, 0x79, 0x5f, 0x74, 0x72
        /*007e*/ 	.byte	0x61, 0x69, 0x74, 0x73, 0x5f, 0x73, 0x6d, 0x31, 0x30, 0x30, 0x2e, 0x68, 0x70, 0x70, 0x00
	.type		$str$25,@object
	.size		$str$25,(__unnamed_1 - $str$25)
$str$25:
        /*008d*/ 	.byte	0x28, 0x28, 0x75, 0x69, 0x6e, 0x74, 0x33, 0x32, 0x5f, 0x74, 0x28, 0x74, 0x68, 0x72, 0x65, 0x61
        /*009d*/ 	.byte	0x64, 0x49, 0x64, 0x78, 0x2e, 0x78, 0x29, 0x20, 0x2f, 0x20, 0x33, 0x32, 0x29, 0x20, 0x25, 0x20
        /*00ad*/ 	.byte	0x34, 0x29, 0x20, 0x3d, 0x3d, 0x20, 0x28, 0x28, 0x28, 0x74, 0x6d, 0x65, 0x6d, 0x5f, 0x61, 0x64
        /*00bd*/ 	.byte	0x64, 0x72, 0x20, 0x3e, 0x3e, 0x20, 0x31, 0x36, 0x29, 0x20, 0x2f, 0x20, 0x33, 0x32, 0x29, 0x20
        /*00cd*/ 	.byte	0x25, 0x20, 0x34, 0x29, 0x00
	.type		__unnamed_1,@object
	.size		__unnamed_1,(__unnamed_2 - __unnamed_1)
__unnamed_1:
        /*00d2*/ 	.byte	0x61, 0x75, 0x74, 0x6f, 0x20, 0x63, 0x75, 0x74, 0x65, 0x3a, 0x3a, 0x61, 0x73, 0x5f, 0x70, 0x6f
        /* <DEDUP_REMOVED lines=24> */
        /*0262*/ 	.byte	0x34, 0x38, 0x3e, 0x3e, 0x3e, 0x3e, 0x5d, 0x00
	.type		__unnamed_2,@object
	.size		__unnamed_2,(.L_2 - __unnamed_2)
__unnamed_2:
        /* <DEDUP_REMOVED lines=40> */
        /*04ea*/ 	.byte	0x3a, 0x3a, 0x43, 0x3c, 0x30, 0x3e, 0x3e, 0x3e, 0x3e, 0x5d, 0x00
.L_2:


//--------------------- .nv.shared._ZN7cutlass13device_kernelINS_4gemm6kernel13GemmUniversalIN4cute5tupleIJiiiiEEENS1_10collective13CollectiveMmaINS1_35MainloopSm100TmaUmmaWarpSpecializedILi6ELi2ELi4ENS5_IJNS4_1CILi8EEENSA_ILi1EEESC_EEEEENS5_IJNSA_ILi128EEESF_NSA_ILi64EEEEEENS_6half_tENS5_IJSC_llEEESI_NS5_IJlSC_lEEENS4_8TiledMMAINS4_8MMA_AtomIJNS4_26SM100_MMA_F16BF16_2x1SM_SSISI_SI_fLi128ELi128ELNS4_4UMMA5MajorE1ELSP_0ELNSO_7ScaleInE0ELSQ_0EEEEEENS4_6LayoutINS5_IJSC_SC_SC_EEENS5_IJNSA_ILi0EEESV_SV_EEEEENS5_IJNS4_10UnderscoreESY_SY_EEEEENS4_18SM100_TMA_2SM_LOADENS4_14ComposedLayoutINS4_7SwizzleILi3ELi4ELi3EEENS4_18smem_ptr_flag_bitsILi16EEENST_INS5_IJSG_SB_EEENS5_IJSC_SG_EEEEEEEvNS4_8identityENS4_28SM100_TMA_2SM_LOAD_MULTICASTENS12_IS14_S16_NST_INS5_IJSB_SG_EEENS5_IJSG_SC_EEEEEEEvS1B_EENS_8epilogue10collective18CollectiveEpilogueINS1I_23Sm100TmaWarpSpecializedILi4ELi2ELi16ELb1ELb0EEEJNS5_IJSG_SF_SG_EEENS5_IJNST_ISG_SC_EENST_INS5_IJNSA_ILi16EEENSA_ILi2EEEEEES18_EEEEESI_SK_SI_SK_NS1I_6fusion15FusionCallbacksIS1M_NS1U_17LinearCombinationISI_fSI_fLNS_15FloatRoundStyleE2EEES1N_S1T_JEEENS4_5SM1004TMEM4LOAD26SM100_TMEM_LOAD_32dp32b16xENS4_13SM90_TMA_LOADENS12_INS13_ILi1ELi4ELi3EEES16_NST_INS5_IJSB_S1P_EEENS5_IJS1P_SC_EEEEEEENS4_39AutoVectorizingCopyWithAssumedAlignmentILi128EEENS4_14SM90_TMA_STOREES29_S2B_S2B_EEEvvEEEEvNT_6ParamsE --------------------------
	.section	.nv.shared._ZN7cutlass13device_kernelINS_4gemm6kernel13GemmUniversalIN4cute5tupleIJiiiiEEENS1_10collective13CollectiveMmaINS1_35MainloopSm100TmaUmmaWarpSpecializedILi6ELi2ELi4ENS5_IJNS4_1CILi8EEENSA_ILi1EEESC_EEEEENS5_IJNSA_ILi128EEESF_NSA_ILi64EEEEEENS_6half_tENS5_IJSC_llEEESI_NS5_IJlSC_lEEENS4_8TiledMMAINS4_8MMA_AtomIJNS4_26SM100_MMA_F16BF16_2x1SM_SSISI_SI_fLi128ELi128ELNS4_4UMMA5MajorE1ELSP_0ELNSO_7ScaleInE0ELSQ_0EEEEEENS4_6LayoutINS5_IJSC_SC_SC_EEENS5_IJNSA_ILi0EEESV_SV_EEEEENS5_IJNS4_10UnderscoreESY_SY_EEEEENS4_18SM100_TMA_2SM_LOADENS4_14ComposedLayoutINS4_7SwizzleILi3ELi4ELi3EEENS4_18smem_ptr_flag_bitsILi16EEENST_INS5_IJSG_SB_EEENS5_IJSC_SG_EEEEEEEvNS4_8identityENS4_28SM100_TMA_2SM_LOAD_MULTICASTENS12_IS14_S16_NST_INS5_IJSB_SG_EEENS5_IJSG_SC_EEEEEEEvS1B_EENS_8epilogue10collective18CollectiveEpilogueINS1I_23Sm100TmaWarpSpecializedILi4ELi2ELi16ELb1ELb0EEEJNS5_IJSG_SF_SG_EEENS5_IJNST_ISG_SC_EENST_INS5_IJNSA_ILi16EEENSA_ILi2EEEEEES18_EEEEESI_SK_SI_SK_NS1I_6fusion15FusionCallbacksIS1M_NS1U_17LinearCombinationISI_fSI_fLNS_15FloatRoundStyleE2EEES1N_S1T_JEEENS4_5SM1004TMEM4LOAD26SM100_TMEM_LOAD_32dp32b16xENS4_13SM90_TMA_LOADENS12_INS13_ILi1ELi4ELi3EEES16_NST_INS5_IJSB_S1P_EEENS5_IJS1P_SC_EEEEEEENS4_39AutoVectorizingCopyWithAssumedAlignmentILi128EEENS4_14SM90_TMA_STOREES29_S2B_S2B_EEEvvEEEEvNT_6ParamsE,"aw",@nobits
	.sectionflags	@""
	.align	16
	.zero		1024


//--------------------- .nv.shared.reserved.0     --------------------------
	.section	.nv.shared.reserved.0,"aw",@nobits
	.weak		__nv_reservedSMEM_offset_0_alias
	.size		__nv_reservedSMEM_offset_0_alias, 0, 64
	.other		__nv_reservedSMEM_offset_0_alias,@"STO_CUDA_RESERVED_SHARED STV_DEFAULT"
__nv_reservedSMEM_offset_0_alias:
	.zero		0
.nv.shared.reserved.0:
	.zero		64
	.weak		__nv_reservedSMEM_tcgen05_partition
	.type		__nv_reservedSMEM_tcgen05_partition,@object
	.size		__nv_reservedSMEM_tcgen05_partition,(.L_0 - __nv_reservedSMEM_tcgen05_partition)
__nv_reservedSMEM_tcgen05_partition:
	.zero		32
.L_0:


//--------------------- .nv.global                --------------------------
	.section	.nv.global,"aw",@nobits
.nv.global:
	.type		_ZN40_INTERNAL_3990f9bc_4_k_cu_42aa753d_430854cute1_E,@object
	.size		_ZN40_INTERNAL_3990f9bc_4_k_cu_42aa753d_430854cute1_E,(_ZN40_INTERNAL_3990f9bc_4_k_cu_42aa753d_430854cuda3std3__45__cpo6cbeginE - _ZN40_INTERNAL_3990f9bc_4_k_cu_42aa753d_430854cute1_E)
_ZN40_INTERNAL_3990f9bc_4_k_cu_42aa753d_430854cute1_E:
	.zero		1
	.type		_ZN40_INTERNAL_3990f9bc_4_k_cu_42aa753d_430854cuda3std3__45__cpo6cbeginE,@object
	.size		_ZN40_INTERNAL_3990f9bc_4_k_cu_42aa753d_430854cuda3std3__45__cpo6cbeginE,(_ZN40_INTERNAL_3990f9bc_4_k_cu_42aa753d_430854cuda3std3__48in_placeE - _ZN40_INTERNAL_3990f9bc_4_k_cu_42aa753d_430854cuda3std3__45__cpo6cbeginE)
_ZN40_INTERNAL_3990f9bc_4_k_cu_42aa753d_430854cuda3std3__45__cpo6cbeginE:
	.zero		1
	.type		_ZN40_INTERNAL_3990f9bc_4_k_cu_42aa753d_430854cuda3std3__48in_placeE,@object
	.size		_ZN40_INTERNAL_3990f9bc_4_k_cu_42aa753d_430854cuda3std3__48in_placeE,(_ZN40_INTERNAL_3990f9bc_4_k_cu_42aa753d_430854cuda3std6ranges3__45__cpo9iter_moveE - _ZN40_INTERNAL_3990f9bc_4_k_cu_42aa753d_430854cuda3std3__48in_placeE)
_ZN40_INTERNAL_3990f9bc_4_k_cu_42aa753d_430854cuda3std3__48in_placeE:
	.zero		1
	.type		_ZN40_INTERNAL_3990f9bc_4_k_cu_42aa753d_430854cuda3std6ranges3__45__cpo9iter_moveE,@object
	.size		_ZN40_INTERNAL_3990f9bc_4_k_cu_42aa753d_430854cuda3std6ranges3__45__cpo9iter_moveE,(_ZN40_INTERNAL_3990f9bc_4_k_cu_42aa753d_430854cuda3std3__45__cpo5beginE - _ZN40_INTERNAL_3990f9bc_4_k_cu_42aa753d_430854cuda3std6ranges3__45__cpo9iter_moveE)
_ZN40_INTERNAL_3990f9bc_4_k_cu_42aa753d_430854cuda3std6ranges3__45__cpo9iter_moveE:
	.zero		1
	.type		_ZN40_INTERNAL_3990f9bc_4_k_cu_42aa753d_430854cuda3std3__45__cpo5beginE,@object
	.size		_ZN40_INTERNAL_3990f9bc_4_k_cu_42aa753d_430854cuda3std3__45__cpo5beginE,(_ZN40_INTERNAL_3990f9bc_4_k_cu_42aa753d_430854cuda3std3__442_GLOBAL__N__3990f9bc_4_k_cu_42aa753d_430856ignoreE - _ZN40_INTERNAL_3990f9bc_4_k_cu_42aa753d_430854cuda3std3__45__cpo5beginE)
_ZN40_INTERNAL_3990f9bc_4_k_cu_42aa753d_430854cuda3std3__45__cpo5beginE:
	.zero		1
	.type		_ZN40_INTERNAL_3990f9bc_4_k_cu_42aa753d_430854cuda3std3__442_GLOBAL__N__3990f9bc_4_k_cu_42aa753d_430856ignoreE,@object
	.size		_ZN40_INTERNAL_3990f9bc_4_k_cu_42aa753d_430854cuda3std3__442_GLOBAL__N__3990f9bc_4_k_cu_42aa753d_430856ignoreE,(_ZN40_INTERNAL_3990f9bc_4_k_cu_42aa753d_430854cute7productE - _ZN40_INTERNAL_3990f9bc_4_k_cu_42aa753d_430854cuda3std3__442_GLOBAL__N__3990f9bc_4_k_cu_42aa753d_430856ignoreE)
_ZN40_INTERNAL_3990f9bc_4_k_cu_42aa753d_430854cuda3std3__442_GLOBAL__N__3990f9bc_4_k_cu_42aa753d_430856ignoreE:
	.zero		1
	.type		_ZN40_INTERNAL_3990f9bc_4_k_cu_42aa753d_430854cute7productE,@object
	.size		_ZN40_INTERNAL_3990f9bc_4_k_cu_42aa753d_430854cute7productE,(_ZN40_INTERNAL_3990f9bc_4_k_cu_42aa753d_430854cuda3std3__45__cpo3endE - _ZN40_INTERNAL_3990f9bc_4_k_cu_42aa753d_430854cute7productE)
_ZN40_INTERNAL_3990f9bc_4_k_cu_42aa753d_430854cute7productE:
	.zero		1
	.type		_ZN40_INTERNAL_3990f9bc_4_k_cu_42aa753d_430854cuda3std3__45__cpo3endE,@object
	.size		_ZN40_INTERNAL_3990f9bc_4_k_cu_42aa753d_430854cuda3std3__45__cpo3endE,(_ZN40_INTERNAL_3990f9bc_4_k_cu_42aa753d_430854cuda3std3__419piecewise_constructE - _ZN40_INTERNAL_3990f9bc_4_k_cu_42aa753d_430854cuda3std3__45__cpo3endE)
_ZN40_INTERNAL_3990f9bc_4_k_cu_42aa753d_430854cuda3std3__45__cpo3endE:
	.zero		1
	.type		_ZN40_INTERNAL_3990f9bc_4_k_cu_42aa753d_430854cuda3std3__419piecewise_constructE,@object
	.size		_ZN40_INTERNAL_3990f9bc_4_k_cu_42aa753d_430854cuda3std3__419piecewise_constructE,(_ZN40_INTERNAL_3990f9bc_4_k_cu_42aa753d_430854cuda3std3__45__cpo4cendE - _ZN40_INTERNAL_3990f9bc_4_k_cu_42aa753d_430854cuda3std3__419piecewise_constructE)
_ZN40_INTERNAL_3990f9bc_4_k_cu_42aa753d_430854cuda3std3__419piecewise_constructE:
	.zero		1
	.type		_ZN40_INTERNAL_3990f9bc_4_k_cu_42aa753d_430854cuda3std3__45__cpo4cendE,@object
	.size		_ZN40_INTERNAL_3990f9bc_4_k_cu_42aa753d_430854cuda3std3__45__cpo4cendE,(_ZN40_INTERNAL_3990f9bc_4_k_cu_42aa753d_430854cuda3std6ranges3__45__cpo4swapE - _ZN40_INTERNAL_3990f9bc_4_k_cu_42aa753d_430854cuda3std3__45__cpo4cendE)
_ZN40_INTERNAL_3990f9bc_4_k_cu_42aa753d_430854cuda3std3__45__cpo4cendE:
	.zero		1
	.type		_ZN40_INTERNAL_3990f9bc_4_k_cu_42aa753d_430854cuda3std6ranges3__45__cpo4swapE,@object
	.size		_ZN40_INTERNAL_3990f9bc_4_k_cu_42aa753d_430854cuda3std6ranges3__45__cpo4swapE,(.L_10 - _ZN40_INTERNAL_3990f9bc_4_k_cu_42aa753d_430854cuda3std6ranges3__45__cpo4swapE)
_ZN40_INTERNAL_3990f9bc_4_k_cu_42aa753d_430854cuda3std6ranges3__45__cpo4swapE:
	.zero		1
.L_10:


//--------------------- .nv.constant0._ZN7cutlass13device_kernelINS_4gemm6kernel13GemmUniversalIN4cute5tupleIJiiiiEEENS1_10collective13CollectiveMmaINS1_35MainloopSm100TmaUmmaWarpSpecializedILi6ELi2ELi4ENS5_IJNS4_1CILi8EEENSA_ILi1EEESC_EEEEENS5_IJNSA_ILi128EEESF_NSA_ILi64EEEEEENS_6half_tENS5_IJSC_llEEESI_NS5_IJlSC_lEEENS4_8TiledMMAINS4_8MMA_AtomIJNS4_26SM100_MMA_F16BF16_2x1SM_SSISI_SI_fLi128ELi128ELNS4_4UMMA5MajorE1ELSP_0ELNSO_7ScaleInE0ELSQ_0EEEEEENS4_6LayoutINS5_IJSC_SC_SC_EEENS5_IJNSA_ILi0EEESV_SV_EEEEENS5_IJNS4_10UnderscoreESY_SY_EEEEENS4_18SM100_TMA_2SM_LOADENS4_14ComposedLayoutINS4_7SwizzleILi3ELi4ELi3EEENS4_18smem_ptr_flag_bitsILi16EEENST_INS5_IJSG_SB_EEENS5_IJSC_SG_EEEEEEEvNS4_8identityENS4_28SM100_TMA_2SM_LOAD_MULTICASTENS12_IS14_S16_NST_INS5_IJSB_SG_EEENS5_IJSG_SC_EEEEEEEvS1B_EENS_8epilogue10collective18CollectiveEpilogueINS1I_23Sm100TmaWarpSpecializedILi4ELi2ELi16ELb1ELb0EEEJNS5_IJSG_SF_SG_EEENS5_IJNST_ISG_SC_EENST_INS5_IJNSA_ILi16EEENSA_ILi2EEEEEES18_EEEEESI_SK_SI_SK_NS1I_6fusion15FusionCallbacksIS1M_NS1U_17LinearCombinationISI_fSI_fLNS_15FloatRoundStyleE2EEES1N_S1T_JEEENS4_5SM1004TMEM4LOAD26SM100_TMEM_LOAD_32dp32b16xENS4_13SM90_TMA_LOADENS12_INS13_ILi1ELi4ELi3EEES16_NST_INS5_IJSB_S1P_EEENS5_IJS1P_SC_EEEEEEENS4_39AutoVectorizingCopyWithAssumedAlignmentILi128EEENS4_14SM90_TMA_STOREES29_S2B_S2B_EEEvvEEEEvNT_6ParamsE --------------------------
	.section	.nv.constant0._ZN7cutlass13device_kernelINS_4gemm6kernel13GemmUniversalIN4cute5tupleIJiiiiEEENS1_10collective13CollectiveMmaINS1_35MainloopSm100TmaUmmaWarpSpecializedILi6ELi2ELi4ENS5_IJNS4_1CILi8EEENSA_ILi1EEESC_EEEEENS5_IJNSA_ILi128EEESF_NSA_ILi64EEEEEENS_6half_tENS5_IJSC_llEEESI_NS5_IJlSC_lEEENS4_8TiledMMAINS4_8MMA_AtomIJNS4_26SM100_MMA_F16BF16_2x1SM_SSISI_SI_fLi128ELi128ELNS4_4UMMA5MajorE1ELSP_0ELNSO_7ScaleInE0ELSQ_0EEEEEENS4_6LayoutINS5_IJSC_SC_SC_EEENS5_IJNSA_ILi0EEESV_SV_EEEEENS5_IJNS4_10UnderscoreESY_SY_EEEEENS4_18SM100_TMA_2SM_LOADENS4_14ComposedLayoutINS4_7SwizzleILi3ELi4ELi3EEENS4_18smem_ptr_flag_bitsILi16EEENST_INS5_IJSG_SB_EEENS5_IJSC_SG_EEEEEEEvNS4_8identityENS4_28SM100_TMA_2SM_LOAD_MULTICASTENS12_IS14_S16_NST_INS5_IJSB_SG_EEENS5_IJSG_SC_EEEEEEEvS1B_EENS_8epilogue10collective18CollectiveEpilogueINS1I_23Sm100TmaWarpSpecializedILi4ELi2ELi16ELb1ELb0EEEJNS5_IJSG_SF_SG_EEENS5_IJNST_ISG_SC_EENST_INS5_IJNSA_ILi16EEENSA_ILi2EEEEEES18_EEEEESI_SK_SI_SK_NS1I_6fusion15FusionCallbacksIS1M_NS1U_17LinearCombinationISI_fSI_fLNS_15FloatRoundStyleE2EEES1N_S1T_JEEENS4_5SM1004TMEM4LOAD26SM100_TMEM_LOAD_32dp32b16xENS4_13SM90_TMA_LOADENS12_INS13_ILi1ELi4ELi3EEES16_NST_INS5_IJSB_S1P_EEENS5_IJS1P_SC_EEEEEEENS4_39AutoVectorizingCopyWithAssumedAlignmentILi128EEENS4_14SM90_TMA_STOREES29_S2B_S2B_EEEvvEEEEvNT_6ParamsE,"a",@progbits
	.sectionflags	@""
	.align	4
.nv.constant0._ZN7cutlass13device_kernelINS_4gemm6kernel13GemmUniversalIN4cute5tupleIJiiiiEEENS1_10collective13CollectiveMmaINS1_35MainloopSm100TmaUmmaWarpSpecializedILi6ELi2ELi4ENS5_IJNS4_1CILi8EEENSA_ILi1EEESC_EEEEENS5_IJNSA_ILi128EEESF_NSA_ILi64EEEEEENS_6half_tENS5_IJSC_llEEESI_NS5_IJlSC_lEEENS4_8TiledMMAINS4_8MMA_AtomIJNS4_26SM100_MMA_F16BF16_2x1SM_SSISI_SI_fLi128ELi128ELNS4_4UMMA5MajorE1ELSP_0ELNSO_7ScaleInE0ELSQ_0EEEEEENS4_6LayoutINS5_IJSC_SC_SC_EEENS5_IJNSA_ILi0EEESV_SV_EEEEENS5_IJNS4_10UnderscoreESY_SY_EEEEENS4_18SM100_TMA_2SM_LOADENS4_14ComposedLayoutINS4_7SwizzleILi3ELi4ELi3EEENS4_18smem_ptr_flag_bitsILi16EEENST_INS5_IJSG_SB_EEENS5_IJSC_SG_EEEEEEEvNS4_8identityENS4_28SM100_TMA_2SM_LOAD_MULTICASTENS12_IS14_S16_NST_INS5_IJSB_SG_EEENS5_IJSG_SC_EEEEEEEvS1B_EENS_8epilogue10collective18CollectiveEpilogueINS1I_23Sm100TmaWarpSpecializedILi4ELi2ELi16ELb1ELb0EEEJNS5_IJSG_SF_SG_EEENS5_IJNST_ISG_SC_EENST_INS5_IJNSA_ILi16EEENSA_ILi2EEEEEES18_EEEEESI_SK_SI_SK_NS1I_6fusion15FusionCallbacksIS1M_NS1U_17LinearCombinationISI_fSI_fLNS_15FloatRoundStyleE2EEES1N_S1T_JEEENS4_5SM1004TMEM4LOAD26SM100_TMEM_LOAD_32dp32b16xENS4_13SM90_TMA_LOADENS12_INS13_ILi1ELi4ELi3EEES16_NST_INS5_IJSB_S1P_EEENS5_IJS1P_SC_EEEEEEENS4_39AutoVectorizingCopyWithAssumedAlignmentILi128EEENS4_14SM90_TMA_STOREES29_S2B_S2B_EEEvvEEEEvNT_6ParamsE:
	.zero		2944


//--------------------- SYMBOLS --------------------------

	.type		.nv.reservedSmem.offset0,@object
	.size		.nv.reservedSmem.offset0,0x4
	.type		.nv.reservedSmem.cap,@object
	.size		.nv.reservedSmem.cap,0x4
	.type		__assertfail,@function
